//
// Generated by NVIDIA NVVM Compiler
//
// Compiler Build ID: CL-36424714
// Cuda compilation tools, release 13.0, V13.0.88
// Based on NVVM 20.0.0
//

.version 9.0
.target sm_100
.address_size 64

	// .globl	_Z16reduceNeighboredPiS_j

.visible .entry _Z16reduceNeighboredPiS_j(
	.param .u64 .ptr .align 1 _Z16reduceNeighboredPiS_j_param_0,
	.param .u64 .ptr .align 1 _Z16reduceNeighboredPiS_j_param_1,
	.param .u32 _Z16reduceNeighboredPiS_j_param_2
)
{
	.reg .pred 	%p<6>;
	.reg .b32 	%r<17>;
	.reg .b64 	%rd<13>;

	ld.param.u64 	%rd4, [_Z16reduceNeighboredPiS_j_param_0];
	ld.param.u64 	%rd3, [_Z16reduceNeighboredPiS_j_param_1];
	ld.param.u32 	%r6, [_Z16reduceNeighboredPiS_j_param_2];
	cvta.to.global.u64 	%rd5, %rd4;
	mov.u32 	%r1, %tid.x;
	mov.u32 	%r2, %ntid.x;
	mov.u32 	%r3, %ctaid.x;
	mul.lo.s32 	%r7, %r2, %r3;
	add.s32 	%r8, %r7, %r1;
	mul.wide.u32 	%rd6, %r7, 4;
	add.s64 	%rd1, %rd5, %rd6;
	setp.gt.u32 	%p1, %r8, %r6;
	@%p1 bra 	$L__BB0_8;
	setp.lt.u32 	%p2, %r2, 2;
	@%p2 bra 	$L__BB0_6;
	mul.wide.u32 	%rd7, %r1, 4;
	add.s64 	%rd2, %rd1, %rd7;
	mov.b32 	%r16, 1;
$L__BB0_3:
	shl.b32 	%r5, %r16, 1;
	add.s32 	%r10, %r5, -1;
	and.b32  	%r11, %r10, %r1;
	setp.ne.s32 	%p3, %r11, 0;
	@%p3 bra 	$L__BB0_5;
	mul.wide.s32 	%rd8, %r16, 4;
	add.s64 	%rd9, %rd2, %rd8;
	ld.global.u32 	%r12, [%rd9];
	ld.global.u32 	%r13, [%rd2];
	add.s32 	%r14, %r13, %r12;
	st.global.u32 	[%rd2], %r14;
$L__BB0_5:
	bar.sync 	0;
	setp.lt.u32 	%p4, %r5, %r2;
	mov.u32 	%r16, %r5;
	@%p4 bra 	$L__BB0_3;
$L__BB0_6:
	setp.ne.s32 	%p5, %r1, 0;
	@%p5 bra 	$L__BB0_8;
	ld.global.u32 	%r15, [%rd1];
	cvta.to.global.u64 	%rd10, %rd3;
	mul.wide.u32 	%rd11, %r3, 4;
	add.s64 	%rd12, %rd10, %rd11;
	st.global.u32 	[%rd12], %r15;
$L__BB0_8:
	ret;

}
	// .globl	_Z20reduceNeighboredLessPiS_j
.visible .entry _Z20reduceNeighboredLessPiS_j(
	.param .u64 .ptr .align 1 _Z20reduceNeighboredLessPiS_j_param_0,
	.param .u64 .ptr .align 1 _Z20reduceNeighboredLessPiS_j_param_1,
	.param .u32 _Z20reduceNeighboredLessPiS_j_param_2
)
{
	.reg .pred 	%p<6>;
	.reg .b32 	%r<17>;
	.reg .b64 	%rd<13>;

	ld.param.u64 	%rd3, [_Z20reduceNeighboredLessPiS_j_param_0];
	ld.param.u64 	%rd2, [_Z20reduceNeighboredLessPiS_j_param_1];
	ld.param.u32 	%r7, [_Z20reduceNeighboredLessPiS_j_param_2];
	cvta.to.global.u64 	%rd4, %rd3;
	mov.u32 	%r1, %tid.x;
	mov.u32 	%r2, %ntid.x;
	mov.u32 	%r3, %ctaid.x;
	mul.lo.s32 	%r8, %r2, %r3;
	add.s32 	%r9, %r8, %r1;
	mul.wide.u32 	%rd5, %r8, 4;
	add.s64 	%rd1, %rd4, %rd5;
	setp.gt.u32 	%p1, %r9, %r7;
	@%p1 bra 	$L__BB1_8;
	setp.lt.u32 	%p2, %r2, 2;
	@%p2 bra 	$L__BB1_6;
	mov.b32 	%r16, 1;
$L__BB1_3:
	shl.b32 	%r5, %r16, 1;
	mul.lo.s32 	%r6, %r5, %r1;
	setp.ge.u32 	%p3, %r6, %r2;
	@%p3 bra 	$L__BB1_5;
	add.s32 	%r11, %r6, %r16;
	mul.wide.u32 	%rd6, %r11, 4;
	add.s64 	%rd7, %rd1, %rd6;
	ld.global.u32 	%r12, [%rd7];
	mul.wide.u32 	%rd8, %r6, 4;
	add.s64 	%rd9, %rd1, %rd8;
	ld.global.u32 	%r13, [%rd9];
	add.s32 	%r14, %r13, %r12;
	st.global.u32 	[%rd9], %r14;
$L__BB1_5:
	bar.sync 	0;
	setp.lt.u32 	%p4, %r5, %r2;
	mov.u32 	%r16, %r5;
	@%p4 bra 	$L__BB1_3;
$L__BB1_6:
	setp.ne.s32 	%p5, %r1, 0;
	@%p5 bra 	$L__BB1_8;
	ld.global.u32 	%r15, [%rd1];
	cvta.to.global.u64 	%rd10, %rd2;
	mul.wide.u32 	%rd11, %r3, 4;
	add.s64 	%rd12, %rd10, %rd11;
	st.global.u32 	[%rd12], %r15;
$L__BB1_8:
	ret;

}
	// .globl	_Z17reduceInterleavedPiS_j
.visible .entry _Z17reduceInterleavedPiS_j(
	.param .u64 .ptr .align 1 _Z17reduceInterleavedPiS_j_param_0,
	.param .u64 .ptr .align 1 _Z17reduceInterleavedPiS_j_param_1,
	.param .u32 _Z17reduceInterleavedPiS_j_param_2
)
{
	.reg .pred 	%p<6>;
	.reg .b32 	%r<14>;
	.reg .b64 	%rd<13>;

	ld.param.u64 	%rd4, [_Z17reduceInterleavedPiS_j_param_0];
	ld.param.u64 	%rd3, [_Z17reduceInterleavedPiS_j_param_1];
	ld.param.u32 	%r6, [_Z17reduceInterleavedPiS_j_param_2];
	cvta.to.global.u64 	%rd5, %rd4;
	mov.u32 	%r1, %tid.x;
	mov.u32 	%r13, %ntid.x;
	mov.u32 	%r3, %ctaid.x;
	mul.lo.s32 	%r7, %r13, %r3;
	add.s32 	%r8, %r7, %r1;
	mul.wide.u32 	%rd6, %r7, 4;
	add.s64 	%rd1, %rd5, %rd6;
	setp.gt.u32 	%p1, %r8, %r6;
	@%p1 bra 	$L__BB2_8;
	setp.lt.u32 	%p2, %r13, 2;
	@%p2 bra 	$L__BB2_6;
	mul.wide.u32 	%rd7, %r1, 4;
	add.s64 	%rd2, %rd1, %rd7;
$L__BB2_3:
	shr.u32 	%r5, %r13, 1;
	setp.ge.u32 	%p3, %r1, %r5;
	@%p3 bra 	$L__BB2_5;
	mul.wide.u32 	%rd8, %r5, 4;
	add.s64 	%rd9, %rd2, %rd8;
	ld.global.u32 	%r9, [%rd9];
	ld.global.u32 	%r10, [%rd2];
	add.s32 	%r11, %r10, %r9;
	st.global.u32 	[%rd2], %r11;
$L__BB2_5:
	bar.sync 	0;
	setp.gt.u32 	%p4, %r13, 3;
	mov.u32 	%r13, %r5;
	@%p4 bra 	$L__BB2_3;
$L__BB2_6:
	setp.ne.s32 	%p5, %r1, 0;
	@%p5 bra 	$L__BB2_8;
	ld.global.u32 	%r12, [%rd1];
	cvta.to.global.u64 	%rd10, %rd3;
	mul.wide.u32 	%rd11, %r3, 4;
	add.s64 	%rd12, %rd10, %rd11;
	st.global.u32 	[%rd12], %r12;
$L__BB2_8:
	ret;

}
	// .globl	_Z13reduceUnroll2PiS_j
.visible .entry _Z13reduceUnroll2PiS_j(
	.param .u64 .ptr .align 1 _Z13reduceUnroll2PiS_j_param_0,
	.param .u64 .ptr .align 1 _Z13reduceUnroll2PiS_j_param_1,
	.param .u32 _Z13reduceUnroll2PiS_j_param_2
)
{
	.reg .pred 	%p<6>;
	.reg .b32 	%r<21>;
	.reg .b64 	%rd<17>;

	ld.param.u64 	%rd5, [_Z13reduceUnroll2PiS_j_param_0];
	ld.param.u64 	%rd4, [_Z13reduceUnroll2PiS_j_param_1];
	ld.param.u32 	%r8, [_Z13reduceUnroll2PiS_j_param_2];
	cvta.to.global.u64 	%rd1, %rd5;
	mov.u32 	%r1, %tid.x;
	mov.u32 	%r20, %ntid.x;
	mov.u32 	%r3, %ctaid.x;
	mul.lo.s32 	%r9, %r3, %r20;
	shl.b32 	%r10, %r9, 1;
	add.s32 	%r4, %r10, %r1;
	add.s32 	%r5, %r4, %r20;
	setp.ge.u32 	%p1, %r5, %r8;
	@%p1 bra 	$L__BB3_2;
	mul.wide.u32 	%rd6, %r5, 4;
	add.s64 	%rd7, %rd1, %rd6;
	ld.global.u32 	%r11, [%rd7];
	mul.wide.u32 	%rd8, %r4, 4;
	add.s64 	%rd9, %rd1, %rd8;
	ld.global.u32 	%r12, [%rd9];
	add.s32 	%r13, %r12, %r11;
	st.global.u32 	[%rd9], %r13;
$L__BB3_2:
	mul.lo.s32 	%r14, %r20, %r3;
	shl.b32 	%r15, %r14, 1;
	mul.wide.u32 	%rd10, %r15, 4;
	add.s64 	%rd2, %rd1, %rd10;
	bar.sync 	0;
	setp.lt.u32 	%p2, %r20, 2;
	@%p2 bra 	$L__BB3_7;
	mul.wide.u32 	%rd11, %r1, 4;
	add.s64 	%rd3, %rd2, %rd11;
$L__BB3_4:
	shr.u32 	%r7, %r20, 1;
	setp.ge.u32 	%p3, %r1, %r7;
	@%p3 bra 	$L__BB3_6;
	mul.wide.u32 	%rd12, %r7, 4;
	add.s64 	%rd13, %rd3, %rd12;
	ld.global.u32 	%r16, [%rd13];
	ld.global.u32 	%r17, [%rd3];
	add.s32 	%r18, %r17, %r16;
	st.global.u32 	[%rd3], %r18;
$L__BB3_6:
	bar.sync 	0;
	setp.gt.u32 	%p4, %r20, 3;
	mov.u32 	%r20, %r7;
	@%p4 bra 	$L__BB3_4;
$L__BB3_7:
	setp.ne.s32 	%p5, %r1, 0;
	@%p5 bra 	$L__BB3_9;
	ld.global.u32 	%r19, [%rd2];
	cvta.to.global.u64 	%rd14, %rd4;
	mul.wide.u32 	%rd15, %r3, 4;
	add.s64 	%rd16, %rd14, %rd15;
	st.global.u32 	[%rd16], %r19;
$L__BB3_9:
	ret;

}
	// .globl	_Z13reduceUnroll4PiS_j
.visible .entry _Z13reduceUnroll4PiS_j(
	.param .u64 .ptr .align 1 _Z13reduceUnroll4PiS_j_param_0,
	.param .u64 .ptr .align 1 _Z13reduceUnroll4PiS_j_param_1,
	.param .u32 _Z13reduceUnroll4PiS_j_param_2
)
{
	.reg .pred 	%p<6>;
	.reg .b32 	%r<27>;
	.reg .b64 	%rd<21>;

	ld.param.u64 	%rd5, [_Z13reduceUnroll4PiS_j_param_0];
	ld.param.u64 	%rd4, [_Z13reduceUnroll4PiS_j_param_1];
	ld.param.u32 	%r8, [_Z13reduceUnroll4PiS_j_param_2];
	cvta.to.global.u64 	%rd1, %rd5;
	mov.u32 	%r1, %tid.x;
	mov.u32 	%r26, %ntid.x;
	mov.u32 	%r3, %ctaid.x;
	mul.lo.s32 	%r9, %r3, %r26;
	shl.b32 	%r10, %r9, 2;
	add.s32 	%r4, %r10, %r1;
	add.s32 	%r5, %r4, %r26;
	setp.ge.u32 	%p1, %r5, %r8;
	@%p1 bra 	$L__BB4_2;
	mul.wide.u32 	%rd6, %r4, 4;
	add.s64 	%rd7, %rd1, %rd6;
	ld.global.u32 	%r11, [%rd7];
	mul.wide.u32 	%rd8, %r5, 4;
	add.s64 	%rd9, %rd1, %rd8;
	ld.global.u32 	%r12, [%rd9];
	add.s32 	%r13, %r5, %r26;
	mul.wide.u32 	%rd10, %r13, 4;
	add.s64 	%rd11, %rd1, %rd10;
	ld.global.u32 	%r14, [%rd11];
	add.s32 	%r15, %r13, %r26;
	mul.wide.u32 	%rd12, %r15, 4;
	add.s64 	%rd13, %rd1, %rd12;
	ld.global.u32 	%r16, [%rd13];
	add.s32 	%r17, %r12, %r11;
	add.s32 	%r18, %r17, %r14;
	add.s32 	%r19, %r18, %r16;
	st.global.u32 	[%rd7], %r19;
$L__BB4_2:
	mul.lo.s32 	%r20, %r26, %r3;
	shl.b32 	%r21, %r20, 2;
	mul.wide.u32 	%rd14, %r21, 4;
	add.s64 	%rd2, %rd1, %rd14;
	bar.sync 	0;
	setp.lt.u32 	%p2, %r26, 2;
	@%p2 bra 	$L__BB4_7;
	mul.wide.u32 	%rd15, %r1, 4;
	add.s64 	%rd3, %rd2, %rd15;
$L__BB4_4:
	shr.u32 	%r7, %r26, 1;
	setp.ge.u32 	%p3, %r1, %r7;
	@%p3 bra 	$L__BB4_6;
	mul.wide.u32 	%rd16, %r7, 4;
	add.s64 	%rd17, %rd3, %rd16;
	ld.global.u32 	%r22, [%rd17];
	ld.global.u32 	%r23, [%rd3];
	add.s32 	%r24, %r23, %r22;
	st.global.u32 	[%rd3], %r24;
$L__BB4_6:
	bar.sync 	0;
	setp.gt.u32 	%p4, %r26, 3;
	mov.u32 	%r26, %r7;
	@%p4 bra 	$L__BB4_4;
$L__BB4_7:
	setp.ne.s32 	%p5, %r1, 0;
	@%p5 bra 	$L__BB4_9;
	ld.global.u32 	%r25, [%rd2];
	cvta.to.global.u64 	%rd18, %rd4;
	mul.wide.u32 	%rd19, %r3, 4;
	add.s64 	%rd20, %rd18, %rd19;
	st.global.u32 	[%rd20], %r25;
$L__BB4_9:
	ret;

}
	// .globl	_Z13reduceUnroll8PiS_j
.visible .entry _Z13reduceUnroll8PiS_j(
	.param .u64 .ptr .align 1 _Z13reduceUnroll8PiS_j_param_0,
	.param .u64 .ptr .align 1 _Z13reduceUnroll8PiS_j_param_1,
	.param .u32 _Z13reduceUnroll8PiS_j_param_2
)
{
	.reg .pred 	%p<6>;
	.reg .b32 	%r<39>;
	.reg .b64 	%rd<29>;

	ld.param.u64 	%rd5, [_Z13reduceUnroll8PiS_j_param_0];
	ld.param.u64 	%rd4, [_Z13reduceUnroll8PiS_j_param_1];
	ld.param.u32 	%r8, [_Z13reduceUnroll8PiS_j_param_2];
	cvta.to.global.u64 	%rd1, %rd5;
	mov.u32 	%r1, %tid.x;
	mov.u32 	%r38, %ntid.x;
	mov.u32 	%r3, %ctaid.x;
	mul.lo.s32 	%r9, %r3, %r38;
	shl.b32 	%r10, %r9, 3;
	add.s32 	%r4, %r10, %r1;
	mad.lo.s32 	%r5, %r38, 7, %r4;
	setp.ge.u32 	%p1, %r5, %r8;
	@%p1 bra 	$L__BB5_2;
	mul.wide.u32 	%rd6, %r4, 4;
	add.s64 	%rd7, %rd1, %rd6;
	ld.global.u32 	%r11, [%rd7];
	mad.lo.s32 	%r12, %r38, -6, %r5;
	mul.wide.u32 	%rd8, %r12, 4;
	add.s64 	%rd9, %rd1, %rd8;
	ld.global.u32 	%r13, [%rd9];
	add.s32 	%r14, %r12, %r38;
	mul.wide.u32 	%rd10, %r14, 4;
	add.s64 	%rd11, %rd1, %rd10;
	ld.global.u32 	%r15, [%rd11];
	add.s32 	%r16, %r14, %r38;
	mul.wide.u32 	%rd12, %r16, 4;
	add.s64 	%rd13, %rd1, %rd12;
	ld.global.u32 	%r17, [%rd13];
	add.s32 	%r18, %r16, %r38;
	mul.wide.u32 	%rd14, %r18, 4;
	add.s64 	%rd15, %rd1, %rd14;
	ld.global.u32 	%r19, [%rd15];
	add.s32 	%r20, %r18, %r38;
	mul.wide.u32 	%rd16, %r20, 4;
	add.s64 	%rd17, %rd1, %rd16;
	ld.global.u32 	%r21, [%rd17];
	add.s32 	%r22, %r20, %r38;
	mul.wide.u32 	%rd18, %r22, 4;
	add.s64 	%rd19, %rd1, %rd18;
	ld.global.u32 	%r23, [%rd19];
	mul.wide.u32 	%rd20, %r5, 4;
	add.s64 	%rd21, %rd1, %rd20;
	ld.global.u32 	%r24, [%rd21];
	add.s32 	%r25, %r13, %r11;
	add.s32 	%r26, %r25, %r15;
	add.s32 	%r27, %r26, %r17;
	add.s32 	%r28, %r27, %r19;
	add.s32 	%r29, %r28, %r21;
	add.s32 	%r30, %r29, %r23;
	add.s32 	%r31, %r30, %r24;
	st.global.u32 	[%rd7], %r31;
$L__BB5_2:
	mul.lo.s32 	%r32, %r38, %r3;
	shl.b32 	%r33, %r32, 3;
	mul.wide.u32 	%rd22, %r33, 4;
	add.s64 	%rd2, %rd1, %rd22;
	bar.sync 	0;
	setp.lt.u32 	%p2, %r38, 2;
	@%p2 bra 	$L__BB5_7;
	mul.wide.u32 	%rd23, %r1, 4;
	add.s64 	%rd3, %rd2, %rd23;
$L__BB5_4:
	shr.u32 	%r7, %r38, 1;
	setp.ge.u32 	%p3, %r1, %r7;
	@%p3 bra 	$L__BB5_6;
	mul.wide.u32 	%rd24, %r7, 4;
	add.s64 	%rd25, %rd3, %rd24;
	ld.global.u32 	%r34, [%rd25];
	ld.global.u32 	%r35, [%rd3];
	add.s32 	%r36, %r35, %r34;
	st.global.u32 	[%rd3], %r36;
$L__BB5_6:
	bar.sync 	0;
	setp.gt.u32 	%p4, %r38, 3;
	mov.u32 	%r38, %r7;
	@%p4 bra 	$L__BB5_4;
$L__BB5_7:
	setp.ne.s32 	%p5, %r1, 0;
	@%p5 bra 	$L__BB5_9;
	ld.global.u32 	%r37, [%rd2];
	cvta.to.global.u64 	%rd26, %rd4;
	mul.wide.u32 	%rd27, %r3, 4;
	add.s64 	%rd28, %rd26, %rd27;
	st.global.u32 	[%rd28], %r37;
$L__BB5_9:
	ret;

}


// ===== COMPILED SASS (sm_100) =====

	.target	sm_100

	.elftype	@"ET_EXEC"


//--------------------- .note.nv.tkinfo           --------------------------
	.section	.note.nv.tkinfo,"",@"SHT_NOTE"
	.sectionflags	@"SHF_NOTE_NV_TKINFO"
	.tkinfo
        /*0018*/ 	.word	0x00000002
        /*0030*/ 	.string	""
        /*0030*/ 	.string	"ptxas"
        /*0030*/ 	.string	"Cuda compilation tools, release 13.0, V13.0.88"
        /*0030*/ 	.string	"Build cuda_13.0.r13.0/compiler.36424714_0"
        /*0030*/ 	.string	"-arch sm_100 -m 64 "



//--------------------- .note.nv.cuinfo           --------------------------
	.section	.note.nv.cuinfo,"",@"SHT_NOTE"
	.sectionflags	@"SHF_NOTE_NV_CUINFO"
        /*0018*/ 	.short	0x0002
        /*001a*/ 	.short	0x0064
        /*001c*/ 	.short	0x0082
	.zero		2


//--------------------- .nv.info                  --------------------------
	.section	.nv.info,"",@"SHT_CUDA_INFO"
	.align	4


	//----- nvinfo : EIATTR_REGCOUNT
	.align		4
        /*0000*/ 	.byte	0x04, 0x2f
        /*0002*/ 	.short	(.L_1 - .L_0)
	.align		4
.L_0:
        /*0004*/ 	.word	index@(_Z16reduceNeighboredPiS_j)
        /*0008*/ 	.word	0x00000010


	//----- nvinfo : EIATTR_FRAME_SIZE
	.align		4
.L_1:
        /*000c*/ 	.byte	0x04, 0x11
        /*000e*/ 	.short	(.L_3 - .L_2)
	.align		4
.L_2:
        /*0010*/ 	.word	index@(_Z16reduceNeighboredPiS_j)
        /*0014*/ 	.word	0x00000000


	//----- nvinfo : EIATTR_REGCOUNT
	.align		4
.L_3:
        /*0018*/ 	.byte	0x04, 0x2f
        /*001a*/ 	.short	(.L_5 - .L_4)
	.align		4
.L_4:
        /*001c*/ 	.word	index@(_Z20reduceNeighboredLessPiS_j)
        /*0020*/ 	.word	0x0000000e


	//----- nvinfo : EIATTR_FRAME_SIZE
	.align		4
.L_5:
        /*0024*/ 	.byte	0x04, 0x11
        /*0026*/ 	.short	(.L_7 - .L_6)
	.align		4
.L_6:
        /*0028*/ 	.word	index@(_Z20reduceNeighboredLessPiS_j)
        /*002c*/ 	.word	0x00000000


	//----- nvinfo : EIATTR_REGCOUNT
	.align		4
.L_7:
        /*0030*/ 	.byte	0x04, 0x2f
        /*0032*/ 	.short	(.L_9 - .L_8)
	.align		4
.L_8:
        /*0034*/ 	.word	index@(_Z17reduceInterleavedPiS_j)
        /*0038*/ 	.word	0x00000010


	//----- nvinfo : EIATTR_FRAME_SIZE
	.align		4
.L_9:
        /*003c*/ 	.byte	0x04, 0x11
        /*003e*/ 	.short	(.L_11 - .L_10)
	.align		4
.L_10:
        /*0040*/ 	.word	index@(_Z17reduceInterleavedPiS_j)
        /*0044*/ 	.word	0x00000000


	//----- nvinfo : EIATTR_REGCOUNT
	.align		4
.L_11:
        /*0048*/ 	.byte	0x04, 0x2f
        /*004a*/ 	.short	(.L_13 - .L_12)
	.align		4
.L_12:
        /*004c*/ 	.word	index@(_Z13reduceUnroll2PiS_j)
        /*0050*/ 	.word	0x00000012


	//----- nvinfo : EIATTR_FRAME_SIZE
	.align		4
.L_13:
        /*0054*/ 	.byte	0x04, 0x11
        /*0056*/ 	.short	(.L_15 - .L_14)
	.align		4
.L_14:
        /*0058*/ 	.word	index@(_Z13reduceUnroll2PiS_j)
        /*005c*/ 	.word	0x00000000


	//----- nvinfo : EIATTR_REGCOUNT
	.align		4
.L_15:
        /*0060*/ 	.byte	0x04, 0x2f
        /*0062*/ 	.short	(.L_17 - .L_16)
	.align		4
.L_16:
        /*0064*/ 	.word	index@(_Z13reduceUnroll4PiS_j)
        /*0068*/ 	.word	0x00000012


	//----- nvinfo : EIATTR_FRAME_SIZE
	.align		4
.L_17:
        /*006c*/ 	.byte	0x04, 0x11
        /*006e*/ 	.short	(.L_19 - .L_18)
	.align		4
.L_18:
        /*0070*/ 	.word	index@(_Z13reduceUnroll4PiS_j)
        /*0074*/ 	.word	0x00000000


	//----- nvinfo : EIATTR_REGCOUNT
	.align		4
.L_19:
        /*0078*/ 	.byte	0x04, 0x2f
        /*007a*/ 	.short	(.L_21 - .L_20)
	.align		4
.L_20:
        /*007c*/ 	.word	index@(_Z13reduceUnroll8PiS_j)
        /*0080*/ 	.word	0x0000001c


	//----- nvinfo : EIATTR_FRAME_SIZE
	.align		4
.L_21:
        /*0084*/ 	.byte	0x04, 0x11
        /*0086*/ 	.short	(.L_23 - .L_22)
	.align		4
.L_22:
        /*0088*/ 	.word	index@(_Z13reduceUnroll8PiS_j)
        /*008c*/ 	.word	0x00000000


	//----- nvinfo : EIATTR_MIN_STACK_SIZE
	.align		4
.L_23:
        /*0090*/ 	.byte	0x04, 0x12
        /*0092*/ 	.short	(.L_25 - .L_24)
	.align		4
.L_24:
        /*0094*/ 	.word	index@(_Z13reduceUnroll8PiS_j)
        /*0098*/ 	.word	0x00000000


	//----- nvinfo : EIATTR_MIN_STACK_SIZE
	.align		4
.L_25:
        /*009c*/ 	.byte	0x04, 0x12
        /*009e*/ 	.short	(.L_27 - .L_26)
	.align		4
.L_26:
        /*00a0*/ 	.word	index@(_Z13reduceUnroll4PiS_j)
        /*00a4*/ 	.word	0x00000000


	//----- nvinfo : EIATTR_MIN_STACK_SIZE
	.align		4
.L_27:
        /*00a8*/ 	.byte	0x04, 0x12
        /*00aa*/ 	.short	(.L_29 - .L_28)
	.align		4
.L_28:
        /*00ac*/ 	.word	index@(_Z13reduceUnroll2PiS_j)
        /*00b0*/ 	.word	0x00000000


	//----- nvinfo : EIATTR_MIN_STACK_SIZE
	.align		4
.L_29:
        /*00b4*/ 	.byte	0x04, 0x12
        /*00b6*/ 	.short	(.L_31 - .L_30)
	.align		4
.L_30:
        /*00b8*/ 	.word	index@(_Z17reduceInterleavedPiS_j)
        /*00bc*/ 	.word	0x00000000


	//----- nvinfo : EIATTR_MIN_STACK_SIZE
	.align		4
.L_31:
        /*00c0*/ 	.byte	0x04, 0x12
        /*00c2*/ 	.short	(.L_33 - .L_32)
	.align		4
.L_32:
        /*00c4*/ 	.word	index@(_Z20reduceNeighboredLessPiS_j)
        /*00c8*/ 	.word	0x00000000


	//----- nvinfo : EIATTR_MIN_STACK_SIZE
	.align		4
.L_33:
        /*00cc*/ 	.byte	0x04, 0x12
        /*00ce*/ 	.short	(.L_35 - .L_34)
	.align		4
.L_34:
        /*00d0*/ 	.word	index@(_Z16reduceNeighboredPiS_j)
        /*00d4*/ 	.word	0x00000000
.L_35:


//--------------------- .nv.compat                --------------------------
	.section	.nv.compat,"",@"SHT_CUDA_COMPAT_INFO"
	.align	4
        /*0000*/ 	.byte	0x02, 0x09, 0x00, 0x00, 0x02, 0x02, 0x01, 0x00, 0x02, 0x05, 0x05, 0x00, 0x03, 0x07, 0x01, 0x01
        /*0010*/ 	.byte	0x02, 0x03, 0x00, 0x00, 0x02, 0x06, 0x01, 0x00, 0x04, 0x0b, 0x08, 0x00, 0x09, 0x00, 0x00, 0x00
        /*0020*/ 	.byte	0x00, 0x00, 0x00, 0x00


//--------------------- .nv.info._Z13reduceUnroll8PiS_j --------------------------
	.section	.nv.info._Z13reduceUnroll8PiS_j,"",@"SHT_CUDA_INFO"
	.sectionflags	@""
	.align	4


	//----- nvinfo : EIATTR_CUDA_API_VERSION
	.align		4
        /*0000*/ 	.byte	0x04, 0x37
        /*0002*/ 	.short	(.L_37 - .L_36)
.L_36:
        /*0004*/ 	.word	0x00000082


	//----- nvinfo : EIATTR_KPARAM_INFO
	.align		4
.L_37:
        /*0008*/ 	.byte	0x04, 0x17
        /*000a*/ 	.short	(.L_39 - .L_38)
.L_38:
        /*000c*/ 	.word	0x00000000
        /*0010*/ 	.short	0x0002
        /*0012*/ 	.short	0x0010
        /*0014*/ 	.byte	0x00, 0xf0, 0x11, 0x00


	//----- nvinfo : EIATTR_KPARAM_INFO
	.align		4
.L_39:
        /*0018*/ 	.byte	0x04, 0x17
        /*001a*/ 	.short	(.L_41 - .L_40)
.L_40:
        /*001c*/ 	.word	0x00000000
        /*0020*/ 	.short	0x0001
        /*0022*/ 	.short	0x0008
        /*0024*/ 	.byte	0x00, 0xf5, 0x21, 0x00


	//----- nvinfo : EIATTR_KPARAM_INFO
	.align		4
.L_41:
        /*0028*/ 	.byte	0x04, 0x17
        /*002a*/ 	.short	(.L_43 - .L_42)
.L_42:
        /*002c*/ 	.word	0x00000000
        /*0030*/ 	.short	0x0000
        /*0032*/ 	.short	0x0000
        /*0034*/ 	.byte	0x00, 0xf5, 0x21, 0x00


	//----- nvinfo : EIATTR_SPARSE_MMA_MASK
	.align		4
.L_43:
        /*0038*/ 	.byte	0x03, 0x50
        /*003a*/ 	.short	0x0000


	//----- nvinfo : EIATTR_MAXREG_COUNT
	.align		4
        /*003c*/ 	.byte	0x03, 0x1b
        /*003e*/ 	.short	0x00ff


	//----- nvinfo : EIATTR_NUM_BARRIERS
	.align		4
        /*0040*/ 	.byte	0x02, 0x4c
        /*0042*/ 	.byte	0x01
	.zero		1


	//----- nvinfo : EIATTR_MERCURY_ISA_VERSION
	.align		4
        /*0044*/ 	.byte	0x03, 0x5f
        /*0046*/ 	.short	0x0101


	//----- nvinfo : EIATTR_VRC_CTA_INIT_COUNT
	.align		4
        /*0048*/ 	.byte	0x02, 0x4a
	.zero		1
	.zero		1


	//----- nvinfo : EIATTR_EXIT_INSTR_OFFSETS
	.align		4
        /*004c*/ 	.byte	0x04, 0x1c
        /*004e*/ 	.short	(.L_45 - .L_44)


	//   ....[0]....
.L_44:
        /*0050*/ 	.word	0x00000400


	//   ....[1]....
        /*0054*/ 	.word	0x00000450


	//----- nvinfo : EIATTR_CRS_STACK_SIZE
	.align		4
.L_45:
        /*0058*/ 	.byte	0x04, 0x1e
        /*005a*/ 	.short	(.L_47 - .L_46)
.L_46:
        /*005c*/ 	.word	0x00000000


	//----- nvinfo : EIATTR_CBANK_PARAM_SIZE
	.align		4
.L_47:
        /*0060*/ 	.byte	0x03, 0x19
        /*0062*/ 	.short	0x0014


	//----- nvinfo : EIATTR_PARAM_CBANK
	.align		4
        /*0064*/ 	.byte	0x04, 0x0a
        /*0066*/ 	.short	(.L_49 - .L_48)
	.align		4
.L_48:
        /*0068*/ 	.word	index@(.nv.constant0._Z13reduceUnroll8PiS_j)
        /*006c*/ 	.short	0x0380
        /*006e*/ 	.short	0x0014


	//----- nvinfo : EIATTR_SW_WAR
	.align		4
.L_49:
        /*0070*/ 	.byte	0x04, 0x36
        /*0072*/ 	.short	(.L_51 - .L_50)
.L_50:
        /*0074*/ 	.word	0x00000008
.L_51:


//--------------------- .nv.info._Z13reduceUnroll4PiS_j --------------------------
	.section	.nv.info._Z13reduceUnroll4PiS_j,"",@"SHT_CUDA_INFO"
	.sectionflags	@""
	.align	4


	//----- nvinfo : EIATTR_CUDA_API_VERSION
	.align		4
        /*0000*/ 	.byte	0x04, 0x37
        /*0002*/ 	.short	(.L_53 - .L_52)
.L_52:
        /*0004*/ 	.word	0x00000082


	//----- nvinfo : EIATTR_KPARAM_INFO
	.align		4
.L_53:
        /*0008*/ 	.byte	0x04, 0x17
        /*000a*/ 	.short	(.L_55 - .L_54)
.L_54:
        /*000c*/ 	.word	0x00000000
        /*0010*/ 	.short	0x0002
        /*0012*/ 	.short	0x0010
        /*0014*/ 	.byte	0x00, 0xf0, 0x11, 0x00


	//----- nvinfo : EIATTR_KPARAM_INFO
	.align		4
.L_55:
        /*0018*/ 	.byte	0x04, 0x17
        /*001a*/ 	.short	(.L_57 - .L_56)
.L_56:
        /*001c*/ 	.word	0x00000000
        /*0020*/ 	.short	0x0001
        /*0022*/ 	.short	0x0008
        /*0024*/ 	.byte	0x00, 0xf5, 0x21, 0x00


	//----- nvinfo : EIATTR_KPARAM_INFO
	.align		4
.L_57:
        /*0028*/ 	.byte	0x04, 0x17
        /*002a*/ 	.short	(.L_59 - .L_58)
.L_58:
        /*002c*/ 	.word	0x00000000
        /*0030*/ 	.short	0x0000
        /*0032*/ 	.short	0x0000
        /*0034*/ 	.byte	0x00, 0xf5, 0x21, 0x00


	//----- nvinfo : EIATTR_SPARSE_MMA_MASK
	.align		4
.L_59:
        /*0038*/ 	.byte	0x03, 0x50
        /*003a*/ 	.short	0x0000


	//----- nvinfo : EIATTR_MAXREG_COUNT
	.align		4
        /*003c*/ 	.byte	0x03, 0x1b
        /*003e*/ 	.short	0x00ff


	//----- nvinfo : EIATTR_NUM_BARRIERS
	.align		4
        /*0040*/ 	.byte	0x02, 0x4c
        /*0042*/ 	.byte	0x01
	.zero		1


	//----- nvinfo : EIATTR_MERCURY_ISA_VERSION
	.align		4
        /*0044*/ 	.byte	0x03, 0x5f
        /*0046*/ 	.short	0x0101


	//----- nvinfo : EIATTR_VRC_CTA_INIT_COUNT
	.align		4
        /*0048*/ 	.byte	0x02, 0x4a
	.zero		1
	.zero		1


	//----- nvinfo : EIATTR_EXIT_INSTR_OFFSETS
	.align		4
        /*004c*/ 	.byte	0x04, 0x1c
        /*004e*/ 	.short	(.L_61 - .L_60)


	//   ....[0]....
.L_60:
        /*0050*/ 	.word	0x000002f0


	//   ....[1]....
        /*0054*/ 	.word	0x00000340


	//----- nvinfo : EIATTR_CRS_STACK_SIZE
	.align		4
.L_61:
        /*0058*/ 	.byte	0x04, 0x1e
        /*005a*/ 	.short	(.L_63 - .L_62)
.L_62:
        /*005c*/ 	.word	0x00000000


	//----- nvinfo : EIATTR_CBANK_PARAM_SIZE
	.align		4
.L_63:
        /*0060*/ 	.byte	0x03, 0x19
        /*0062*/ 	.short	0x0014


	//----- nvinfo : EIATTR_PARAM_CBANK
	.align		4
        /*0064*/ 	.byte	0x04, 0x0a
        /*0066*/ 	.short	(.L_65 - .L_64)
	.align		4
.L_64:
        /*0068*/ 	.word	index@(.nv.constant0._Z13reduceUnroll4PiS_j)
        /*006c*/ 	.short	0x0380
        /*006e*/ 	.short	0x0014


	//----- nvinfo : EIATTR_SW_WAR
	.align		4
.L_65:
        /*0070*/ 	.byte	0x04, 0x36
        /*0072*/ 	.short	(.L_67 - .L_66)
.L_66:
        /*0074*/ 	.word	0x00000008
.L_67:


//--------------------- .nv.info._Z13reduceUnroll2PiS_j --------------------------
	.section	.nv.info._Z13reduceUnroll2PiS_j,"",@"SHT_CUDA_INFO"
	.sectionflags	@""
	.align	4


	//----- nvinfo : EIATTR_CUDA_API_VERSION
	.align		4
        /*0000*/ 	.byte	0x04, 0x37
        /*0002*/ 	.short	(.L_69 - .L_68)
.L_68:
        /*0004*/ 	.word	0x00000082


	//----- nvinfo : EIATTR_KPARAM_INFO
	.align		4
.L_69:
        /*0008*/ 	.byte	0x04, 0x17
        /*000a*/ 	.short	(.L_71 - .L_70)
.L_70:
        /*000c*/ 	.word	0x00000000
        /*0010*/ 	.short	0x0002
        /*0012*/ 	.short	0x0010
        /*0014*/ 	.byte	0x00, 0xf0, 0x11, 0x00


	//----- nvinfo : EIATTR_KPARAM_INFO
	.align		4
.L_71:
        /*0018*/ 	.byte	0x04, 0x17
        /*001a*/ 	.short	(.L_73 - .L_72)
.L_72:
        /*001c*/ 	.word	0x00000000
        /*0020*/ 	.short	0x0001
        /*0022*/ 	.short	0x0008
        /*0024*/ 	.byte	0x00, 0xf5, 0x21, 0x00


	//----- nvinfo : EIATTR_KPARAM_INFO
	.align		4
.L_73:
        /*0028*/ 	.byte	0x04, 0x17
        /*002a*/ 	.short	(.L_75 - .L_74)
.L_74:
        /*002c*/ 	.word	0x00000000
        /*0030*/ 	.short	0x0000
        /*0032*/ 	.short	0x0000
        /*0034*/ 	.byte	0x00, 0xf5, 0x21, 0x00


	//----- nvinfo : EIATTR_SPARSE_MMA_MASK
	.align		4
.L_75:
        /*0038*/ 	.byte	0x03, 0x50
        /*003a*/ 	.short	0x0000


	//----- nvinfo : EIATTR_MAXREG_COUNT
	.align		4
        /*003c*/ 	.byte	0x03, 0x1b
        /*003e*/ 	.short	0x00ff


	//----- nvinfo : EIATTR_NUM_BARRIERS
	.align		4
        /*0040*/ 	.byte	0x02, 0x4c
        /*0042*/ 	.byte	0x01
	.zero		1


	//----- nvinfo : EIATTR_MERCURY_ISA_VERSION
	.align		4
        /*0044*/ 	.byte	0x03, 0x5f
        /*0046*/ 	.short	0x0101


	//----- nvinfo : EIATTR_VRC_CTA_INIT_COUNT
	.align		4
        /*0048*/ 	.byte	0x02, 0x4a
	.zero		1
	.zero		1


	//----- nvinfo : EIATTR_EXIT_INSTR_OFFSETS
	.align		4
        /*004c*/ 	.byte	0x04, 0x1c
        /*004e*/ 	.short	(.L_77 - .L_76)


	//   ....[0]....
.L_76:
        /*0050*/ 	.word	0x00000280


	//   ....[1]....
        /*0054*/ 	.word	0x000002d0


	//----- nvinfo : EIATTR_CRS_STACK_SIZE
	.align		4
.L_77:
        /*0058*/ 	.byte	0x04, 0x1e
        /*005a*/ 	.short	(.L_79 - .L_78)
.L_78:
        /*005c*/ 	.word	0x00000000


	//----- nvinfo : EIATTR_CBANK_PARAM_SIZE
	.align		4
.L_79:
        /*0060*/ 	.byte	0x03, 0x19
        /*0062*/ 	.short	0x0014


	//----- nvinfo : EIATTR_PARAM_CBANK
	.align		4
        /*0064*/ 	.byte	0x04, 0x0a
        /*0066*/ 	.short	(.L_81 - .L_80)
	.align		4
.L_80:
        /*0068*/ 	.word	index@(.nv.constant0._Z13reduceUnroll2PiS_j)
        /*006c*/ 	.short	0x0380
        /*006e*/ 	.short	0x0014


	//----- nvinfo : EIATTR_SW_WAR
	.align		4
.L_81:
        /*0070*/ 	.byte	0x04, 0x36
        /*0072*/ 	.short	(.L_83 - .L_82)
.L_82:
        /*0074*/ 	.word	0x00000008
.L_83:


//--------------------- .nv.info._Z17reduceInterleavedPiS_j --------------------------
	.section	.nv.info._Z17reduceInterleavedPiS_j,"",@"SHT_CUDA_INFO"
	.sectionflags	@""
	.align	4


	//----- nvinfo : EIATTR_CUDA_API_VERSION
	.align		4
        /*0000*/ 	.byte	0x04, 0x37
        /*0002*/ 	.short	(.L_85 - .L_84)
.L_84:
        /*0004*/ 	.word	0x00000082


	//----- nvinfo : EIATTR_KPARAM_INFO
	.align		4
.L_85:
        /*0008*/ 	.byte	0x04, 0x17
        /*000a*/ 	.short	(.L_87 - .L_86)
.L_86:
        /*000c*/ 	.word	0x00000000
        /*0010*/ 	.short	0x0002
        /*0012*/ 	.short	0x0010
        /*0014*/ 	.byte	0x00, 0xf0, 0x11, 0x00


	//----- nvinfo : EIATTR_KPARAM_INFO
	.align		4
.L_87:
        /*0018*/ 	.byte	0x04, 0x17
        /*001a*/ 	.short	(.L_89 - .L_88)
.L_88:
        /*001c*/ 	.word	0x00000000
        /*0020*/ 	.short	0x0001
        /*0022*/ 	.short	0x0008
        /*0024*/ 	.byte	0x00, 0xf5, 0x21, 0x00


	//----- nvinfo : EIATTR_KPARAM_INFO
	.align		4
.L_89:
        /*0028*/ 	.byte	0x04, 0x17
        /*002a*/ 	.short	(.L_91 - .L_90)
.L_90:
        /*002c*/ 	.word	0x00000000
        /*0030*/ 	.short	0x0000
        /*0032*/ 	.short	0x0000
        /*0034*/ 	.byte	0x00, 0xf5, 0x21, 0x00


	//----- nvinfo : EIATTR_SPARSE_MMA_MASK
	.align		4
.L_91:
        /*0038*/ 	.byte	0x03, 0x50
        /*003a*/ 	.short	0x0000


	//----- nvinfo : EIATTR_MAXREG_COUNT
	.align		4
        /*003c*/ 	.byte	0x03, 0x1b
        /*003e*/ 	.short	0x00ff


	//----- nvinfo : EIATTR_NUM_BARRIERS
	.align		4
        /*0040*/ 	.byte	0x02, 0x4c
        /*0042*/ 	.byte	0x01
	.zero		1


	//----- nvinfo : EIATTR_MERCURY_ISA_VERSION
	.align		4
        /*0044*/ 	.byte	0x03, 0x5f
        /*0046*/ 	.short	0x0101


	//----- nvinfo : EIATTR_VRC_CTA_INIT_COUNT
	.align		4
        /*0048*/ 	.byte	0x02, 0x4a
	.zero		1
	.zero		1


	//----- nvinfo : EIATTR_EXIT_INSTR_OFFSETS
	.align		4
        /*004c*/ 	.byte	0x04, 0x1c
        /*004e*/ 	.short	(.L_93 - .L_92)


	//   ....[0]....
.L_92:
        /*0050*/ 	.word	0x000000a0


	//   ....[1]....
        /*0054*/ 	.word	0x000001f0


	//   ....[2]....
        /*0058*/ 	.word	0x00000240


	//----- nvinfo : EIATTR_CRS_STACK_SIZE
	.align		4
.L_93:
        /*005c*/ 	.byte	0x04, 0x1e
        /*005e*/ 	.short	(.L_95 - .L_94)
.L_94:
        /*0060*/ 	.word	0x00000000


	//----- nvinfo : EIATTR_CBANK_PARAM_SIZE
	.align		4
.L_95:
        /*0064*/ 	.byte	0x03, 0x19
        /*0066*/ 	.short	0x0014


	//----- nvinfo : EIATTR_PARAM_CBANK
	.align		4
        /*0068*/ 	.byte	0x04, 0x0a
        /*006a*/ 	.short	(.L_97 - .L_96)
	.align		4
.L_96:
        /*006c*/ 	.word	index@(.nv.constant0._Z17reduceInterleavedPiS_j)
        /*0070*/ 	.short	0x0380
        /*0072*/ 	.short	0x0014


	//----- nvinfo : EIATTR_SW_WAR
	.align		4
.L_97:
        /*0074*/ 	.byte	0x04, 0x36
        /*0076*/ 	.short	(.L_99 - .L_98)
.L_98:
        /*0078*/ 	.word	0x00000008
.L_99:


//--------------------- .nv.info._Z20reduceNeighboredLessPiS_j --------------------------
	.section	.nv.info._Z20reduceNeighboredLessPiS_j,"",@"SHT_CUDA_INFO"
	.sectionflags	@""
	.align	4


	//----- nvinfo : EIATTR_CUDA_API_VERSION
	.align		4
        /*0000*/ 	.byte	0x04, 0x37
        /*0002*/ 	.short	(.L_101 - .L_100)
.L_100:
        /*0004*/ 	.word	0x00000082


	//----- nvinfo : EIATTR_KPARAM_INFO
	.align		4
.L_101:
        /*0008*/ 	.byte	0x04, 0x17
        /*000a*/ 	.short	(.L_103 - .L_102)
.L_102:
        /*000c*/ 	.word	0x00000000
        /*0010*/ 	.short	0x0002
        /*0012*/ 	.short	0x0010
        /*0014*/ 	.byte	0x00, 0xf0, 0x11, 0x00


	//----- nvinfo : EIATTR_KPARAM_INFO
	.align		4
.L_103:
        /*0018*/ 	.byte	0x04, 0x17
        /*001a*/ 	.short	(.L_105 - .L_104)
.L_104:
        /*001c*/ 	.word	0x00000000
        /*0020*/ 	.short	0x0001
        /*0022*/ 	.short	0x0008
        /*0024*/ 	.byte	0x00, 0xf5, 0x21, 0x00


	//----- nvinfo : EIATTR_KPARAM_INFO
	.align		4
.L_105:
        /*0028*/ 	.byte	0x04, 0x17
        /*002a*/ 	.short	(.L_107 - .L_106)
.L_106:
        /*002c*/ 	.word	0x00000000
        /*0030*/ 	.short	0x0000
        /*0032*/ 	.short	0x0000
        /*0034*/ 	.byte	0x00, 0xf5, 0x21, 0x00


	//----- nvinfo : EIATTR_SPARSE_MMA_MASK
	.align		4
.L_107:
        /*0038*/ 	.byte	0x03, 0x50
        /*003a*/ 	.short	0x0000


	//----- nvinfo : EIATTR_MAXREG_COUNT
	.align		4
        /*003c*/ 	.byte	0x03, 0x1b
        /*003e*/ 	.short	0x00ff


	//----- nvinfo : EIATTR_NUM_BARRIERS
	.align		4
        /*0040*/ 	.byte	0x02, 0x4c
        /*0042*/ 	.byte	0x01
	.zero		1


	//----- nvinfo : EIATTR_MERCURY_ISA_VERSION
	.align		4
        /*0044*/ 	.byte	0x03, 0x5f
        /*0046*/ 	.short	0x0101


	//----- nvinfo : EIATTR_VRC_CTA_INIT_COUNT
	.align		4
        /*0048*/ 	.byte	0x02, 0x4a
	.zero		1
	.zero		1


	//----- nvinfo : EIATTR_EXIT_INSTR_OFFSETS
	.align		4
        /*004c*/ 	.byte	0x04, 0x1c
        /*004e*/ 	.short	(.L_109 - .L_108)


	//   ....[0]....
.L_108:
        /*0050*/ 	.word	0x00000090


	//   ....[1]....
        /*0054*/ 	.word	0x00000210


	//   ....[2]....
        /*0058*/ 	.word	0x00000260


	//----- nvinfo : EIATTR_CRS_STACK_SIZE
	.align		4
.L_109:
        /*005c*/ 	.byte	0x04, 0x1e
        /*005e*/ 	.short	(.L_111 - .L_110)
.L_110:
        /*0060*/ 	.word	0x00000000


	//----- nvinfo : EIATTR_CBANK_PARAM_SIZE
	.align		4
.L_111:
        /*0064*/ 	.byte	0x03, 0x19
        /*0066*/ 	.short	0x0014


	//----- nvinfo : EIATTR_PARAM_CBANK
	.align		4
        /*0068*/ 	.byte	0x04, 0x0a
        /*006a*/ 	.short	(.L_113 - .L_112)
	.align		4
.L_112:
        /*006c*/ 	.word	index@(.nv.constant0._Z20reduceNeighboredLessPiS_j)
        /*0070*/ 	.short	0x0380
        /*0072*/ 	.short	0x0014


	//----- nvinfo : EIATTR_SW_WAR
	.align		4
.L_113:
        /*0074*/ 	.byte	0x04, 0x36
        /*0076*/ 	.short	(.L_115 - .L_114)
.L_114:
        /*0078*/ 	.word	0x00000008
.L_115:


//--------------------- .nv.info._Z16reduceNeighboredPiS_j --------------------------
	.section	.nv.info._Z16reduceNeighboredPiS_j,"",@"SHT_CUDA_INFO"
	.sectionflags	@""
	.align	4


	//----- nvinfo : EIATTR_CUDA_API_VERSION
	.align		4
        /*0000*/ 	.byte	0x04, 0x37
        /*0002*/ 	.short	(.L_117 - .L_116)
.L_116:
        /*0004*/ 	.word	0x00000082


	//----- nvinfo : EIATTR_KPARAM_INFO
	.align		4
.L_117:
        /*0008*/ 	.byte	0x04, 0x17
        /*000a*/ 	.short	(.L_119 - .L_118)
.L_118:
        /*000c*/ 	.word	0x00000000
        /*0010*/ 	.short	0x0002
        /*0012*/ 	.short	0x0010
        /*0014*/ 	.byte	0x00, 0xf0, 0x11, 0x00


	//----- nvinfo : EIATTR_KPARAM_INFO
	.align		4
.L_119:
        /*0018*/ 	.byte	0x04, 0x17
        /*001a*/ 	.short	(.L_121 - .L_120)
.L_120:
        /*001c*/ 	.word	0x00000000
        /*0020*/ 	.short	0x0001
        /*0022*/ 	.short	0x0008
        /*0024*/ 	.byte	0x00, 0xf5, 0x21, 0x00


	//----- nvinfo : EIATTR_KPARAM_INFO
	.align		4
.L_121:
        /*0028*/ 	.byte	0x04, 0x17
        /*002a*/ 	.short	(.L_123 - .L_122)
.L_122:
        /*002c*/ 	.word	0x00000000
        /*0030*/ 	.short	0x0000
        /*0032*/ 	.short	0x0000
        /*0034*/ 	.byte	0x00, 0xf5, 0x21, 0x00


	//----- nvinfo : EIATTR_SPARSE_MMA_MASK
	.align		4
.L_123:
        /*0038*/ 	.byte	0x03, 0x50
        /*003a*/ 	.short	0x0000


	//----- nvinfo : EIATTR_MAXREG_COUNT
	.align		4
        /*003c*/ 	.byte	0x03, 0x1b
        /*003e*/ 	.short	0x00ff


	//----- nvinfo : EIATTR_NUM_BARRIERS
	.align		4
        /*0040*/ 	.byte	0x02, 0x4c
        /*0042*/ 	.byte	0x01
	.zero		1


	//----- nvinfo : EIATTR_MERCURY_ISA_VERSION
	.align		4
        /*0044*/ 	.byte	0x03, 0x5f
        /*0046*/ 	.short	0x0101


	//----- nvinfo : EIATTR_VRC_CTA_INIT_COUNT
	.align		4
        /*0048*/ 	.byte	0x02, 0x4a
	.zero		1
	.zero		1


	//----- nvinfo : EIATTR_EXIT_INSTR_OFFSETS
	.align		4
        /*004c*/ 	.byte	0x04, 0x1c
        /*004e*/ 	.short	(.L_125 - .L_124)


	//   ....[0]....
.L_124:
        /*0050*/ 	.word	0x00000090


	//   ....[1]....
        /*0054*/ 	.word	0x00000200


	//   ....[2]....
        /*0058*/ 	.word	0x00000250


	//----- nvinfo : EIATTR_CRS_STACK_SIZE
	.align		4
.L_125:
        /*005c*/ 	.byte	0x04, 0x1e
        /*005e*/ 	.short	(.L_127 - .L_126)
.L_126:
        /*0060*/ 	.word	0x00000000


	//----- nvinfo : EIATTR_CBANK_PARAM_SIZE
	.align		4
.L_127:
        /*0064*/ 	.byte	0x03, 0x19
        /*0066*/ 	.short	0x0014


	//----- nvinfo : EIATTR_PARAM_CBANK
	.align		4
        /*0068*/ 	.byte	0x04, 0x0a
        /*006a*/ 	.short	(.L_129 - .L_128)
	.align		4
.L_128:
        /*006c*/ 	.word	index@(.nv.constant0._Z16reduceNeighboredPiS_j)
        /*0070*/ 	.short	0x0380
        /*0072*/ 	.short	0x0014


	//----- nvinfo : EIATTR_SW_WAR
	.align		4
.L_129:
        /*0074*/ 	.byte	0x04, 0x36
        /*0076*/ 	.short	(.L_131 - .L_130)
.L_130:
        /*0078*/ 	.word	0x00000008
.L_131:


//--------------------- .nv.callgraph             --------------------------
	.section	.nv.callgraph,"",@"SHT_CUDA_CALLGRAPH"
	.align	4
	.sectionentsize	8
	.align		4
        /*0000*/ 	.word	0x00000000
	.align		4
        /*0004*/ 	.word	0xffffffff
	.align		4
        /*0008*/ 	.word	0x00000000
	.align		4
        /*000c*/ 	.word	0xfffffffe
	.align		4
        /*0010*/ 	.word	0x00000000
	.align		4
        /*0014*/ 	.word	0xfffffffd
	.align		4
        /*0018*/ 	.word	0x00000000
	.align		4
        /*001c*/ 	.word	0xfffffffc


//--------------------- .text._Z13reduceUnroll8PiS_j --------------------------
	.section	.text._Z13reduceUnroll8PiS_j,"ax",@progbits
	.align	128
        .global         _Z13reduceUnroll8PiS_j
        .type           _Z13reduceUnroll8PiS_j,@function
        .size           _Z13reduceUnroll8PiS_j,(.L_x_32 - _Z13reduceUnroll8PiS_j)
        .other          _Z13reduceUnroll8PiS_j,@"STO_CUDA_ENTRY STV_DEFAULT"
_Z13reduceUnroll8PiS_j:
.text._Z13reduceUnroll8PiS_j:
[----:B------:R-:W-:Y:S01]  /*0000*/  LDC R1, c[0x0][0x37c] ;  /* 0x0000df00ff017b82 */ /* 0x000fe20000000800 */
[----:B------:R-:W0:Y:S07]  /*0010*/  S2R R0, SR_CTAID.X ;  /* 0x0000000000007919 */ /* 0x000e2e0000002500 */
[----:B------:R-:W0:Y:S01]  /*0020*/  LDC R9, c[0x0][0x360] ;  /* 0x0000d800ff097b82 */ /* 0x000e220000000800 */
[----:B------:R-:W1:Y:S01]  /*0030*/  LDCU UR4, c[0x0][0x390] ;  /* 0x00007200ff0477ac */ /* 0x000e620008000800 */
[----:B------:R-:W-:Y:S01]  /*0040*/  BSSY.RECONVERGENT B0, `(.L_x_0) ;  /* 0x0000025000007945 */ /* 0x000fe20003800200 */
[----:B------:R-:W2:Y:S05]  /*0050*/  S2R R8, SR_TID.X ;  /* 0x0000000000087919 */ /* 0x000eaa0000002100 */
[----:B------:R-:W3:Y:S01]  /*0060*/  LDC.64 R2, c[0x0][0x380] ;  /* 0x0000e000ff027b82 */ /* 0x000ee20000000a00 */
[----:B0-----:R-:W-:-:S05]  /*0070*/  IMAD R5, R9, R0, RZ ;  /* 0x0000000009057224 */ /* 0x001fca00078e02ff */
[----:B--2---:R-:W-:-:S05]  /*0080*/  LEA R5, R5, R8, 0x3 ;  /* 0x0000000805057211 */ /* 0x004fca00078e18ff */
[----:B------:R-:W-:-:S05]  /*0090*/  IMAD R12, R9, 0x7, R5 ;  /* 0x00000007090c7824 */ /* 0x000fca00078e0205 */
[----:B-1----:R-:W-:Y:S01]  /*00a0*/  ISETP.GE.U32.AND P0, PT, R12, UR4, PT ;  /* 0x000000040c007c0c */ /* 0x002fe2000bf06070 */
[----:B------:R-:W0:-:S12]  /*00b0*/  LDCU.64 UR4, c[0x0][0x358] ;  /* 0x00006b00ff0477ac */ /* 0x000e180008000a00 */
[----:B---3--:R-:W-:Y:S05]  /*00c0*/  @P0 BRA `(.L_x_1) ;  /* 0x0000000000700947 */ /* 0x008fea0003800000 */
[----:B------:R-:W1:Y:S01]  /*00d0*/  LDC.64 R6, c[0x0][0x380] ;  /* 0x0000e000ff067b82 */ /* 0x000e620000000a00 */
[----:B------:R-:W-:-:S05]  /*00e0*/  IMAD R24, R9, -0x6, R12 ;  /* 0xfffffffa09187824 */ /* 0x000fca00078e020c */
[----:B------:R-:W-:-:S04]  /*00f0*/  IADD3 R18, PT, PT, R9, R24, RZ ;  /* 0x0000001809127210 */ /* 0x000fc80007ffe0ff */
[----:B------:R-:W-:-:S04]  /*0100*/  IADD3 R20, PT, PT, R9, R18, RZ ;  /* 0x0000001209147210 */ /* 0x000fc80007ffe0ff */
[----:B------:R-:W-:-:S04]  /*0110*/  IADD3 R10, PT, PT, R9, R20, RZ ;  /* 0x00000014090a7210 */ /* 0x000fc80007ffe0ff */
[----:B------:R-:W-:Y:S01]  /*0120*/  IADD3 R14, PT, PT, R9, R10, RZ ;  /* 0x0000000a090e7210 */ /* 0x000fe20007ffe0ff */
[----:B-1----:R-:W-:-:S03]  /*0130*/  IMAD.WIDE.U32 R18, R18, 0x4, R6 ;  /* 0x0000000412127825 */ /* 0x002fc600078e0006 */
[----:B------:R-:W-:Y:S01]  /*0140*/  IADD3 R17, PT, PT, R9, R14, RZ ;  /* 0x0000000e09117210 */ /* 0x000fe20007ffe0ff */
[--C-:B------:R-:W-:Y:S02]  /*0150*/  IMAD.WIDE.U32 R24, R24, 0x4, R6.reuse ;  /* 0x0000000418187825 */ /* 0x100fe400078e0006 */
[----:B0-----:R-:W2:Y:S02]  /*0160*/  LDG.E R18, desc[UR4][R18.64] ;  /* 0x0000000412127981 */ /* 0x001ea4000c1e1900 */
[--C-:B------:R-:W-:Y:S02]  /*0170*/  IMAD.WIDE.U32 R4, R5, 0x4, R6.reuse ;  /* 0x0000000405047825 */ /* 0x100fe400078e0006 */
[----:B------:R-:W2:Y:S02]  /*0180*/  LDG.E R13, desc[UR4][R24.64] ;  /* 0x00000004180d7981 */ /* 0x000ea4000c1e1900 */
[--C-:B------:R-:W-:Y:S02]  /*0190*/  IMAD.WIDE.U32 R20, R20, 0x4, R6.reuse ;  /* 0x0000000414147825 */ /* 0x100fe400078e0006 */
[----:B------:R-:W2:Y:S02]  /*01a0*/  LDG.E R22, desc[UR4][R4.64] ;  /* 0x0000000404167981 */ /* 0x000ea4000c1e1900 */
[----:B------:R-:W-:-:S02]  /*01b0*/  IMAD.WIDE.U32 R10, R10, 0x4, R6 ;  /* 0x000000040a0a7825 */ /* 0x000fc400078e0006 */
[----:B------:R-:W3:Y:S02]  /*01c0*/  LDG.E R20, desc[UR4][R20.64] ;  /* 0x0000000414147981 */ /* 0x000ee4000c1e1900 */
[--C-:B------:R-:W-:Y:S02]  /*01d0*/  IMAD.WIDE.U32 R14, R14, 0x4, R6.reuse ;  /* 0x000000040e0e7825 */ /* 0x100fe400078e0006 */
[----:B------:R-:W3:Y:S02]  /*01e0*/  LDG.E R11, desc[UR4][R10.64] ;  /* 0x000000040a0b7981 */ /* 0x000ee4000c1e1900 */
[--C-:B------:R-:W-:Y:S02]  /*01f0*/  IMAD.WIDE.U32 R16, R17, 0x4, R6.reuse ;  /* 0x0000000411107825 */ /* 0x100fe400078e0006 */
[----:B------:R-:W4:Y:S02]  /*0200*/  LDG.E R14, desc[UR4][R14.64] ;  /* 0x000000040e0e7981 */ /* 0x000f24000c1e1900 */
[----:B------:R-:W-:-:S02]  /*0210*/  IMAD.WIDE.U32 R6, R12, 0x4, R6 ;  /* 0x000000040c067825 */ /* 0x000fc400078e0006 */
[----:B------:R-:W4:Y:S04]  /*0220*/  LDG.E R17, desc[UR4][R16.64] ;  /* 0x0000000410117981 */ /* 0x000f28000c1e1900 */
[----:B------:R-:W5:Y:S01]  /*0230*/  LDG.E R6, desc[UR4][R6.64] ;  /* 0x0000000406067981 */ /* 0x000f62000c1e1900 */
[----:B--2---:R-:W-:-:S04]  /*0240*/  IADD3 R13, PT, PT, R18, R13, R22 ;  /* 0x0000000d120d7210 */ /* 0x004fc80007ffe016 */
[----:B---3--:R-:W-:-:S04]  /*0250*/  IADD3 R13, PT, PT, R11, R13, R20 ;  /* 0x0000000d0b0d7210 */ /* 0x008fc80007ffe014 */
[----:B----4-:R-:W-:-:S04]  /*0260*/  IADD3 R13, PT, PT, R17, R13, R14 ;  /* 0x0000000d110d7210 */ /* 0x010fc80007ffe00e */
[----:B-----5:R-:W-:-:S05]  /*0270*/  IADD3 R13, PT, PT, R6, R13, RZ ;  /* 0x0000000d060d7210 */ /* 0x020fca0007ffe0ff */
[----:B------:R1:W-:Y:S02]  /*0280*/  STG.E desc[UR4][R4.64], R13 ;  /* 0x0000000d04007986 */ /* 0x0003e4000c101904 */
.L_x_1:
[----:B0-----:R-:W-:Y:S05]  /*0290*/  BSYNC.RECONVERGENT B0 ;  /* 0x0000000000007941 */ /* 0x001fea0003800200 */
.L_x_0:
[----:B------:R-:W-:Y:S01]  /*02a0*/  BAR.SYNC.DEFER_BLOCKING 0x0 ;  /* 0x0000000000007b1d */ /* 0x000fe20000010000 */
[C---:B------:R-:W-:Y:S01]  /*02b0*/  ISETP.GE.U32.AND P0, PT, R9.reuse, 0x2, PT ;  /* 0x000000020900780c */ /* 0x040fe20003f06070 */
[----:B-1----:R-:W-:-:S05]  /*02c0*/  IMAD R4, R9, R0, RZ ;  /* 0x0000000009047224 */ /* 0x002fca00078e02ff */
[----:B------:R-:W-:-:S05]  /*02d0*/  SHF.L.U32 R5, R4, 0x3, RZ ;  /* 0x0000000304057819 */ /* 0x000fca00000006ff */
[----:B------:R-:W-:Y:S02]  /*02e0*/  IMAD.WIDE.U32 R4, R5, 0x4, R2 ;  /* 0x0000000405047825 */ /* 0x000fe400078e0002 */
[----:B------:R-:W-:Y:S05]  /*02f0*/  @!P0 BRA `(.L_x_2) ;  /* 0x00000000003c8947 */ /* 0x000fea0003800000 */
[----:B------:R-:W-:-:S07]  /*0300*/  IMAD.WIDE.U32 R6, R8, 0x4, R4 ;  /* 0x0000000408067825 */ /* 0x000fce00078e0004 */
.L_x_5:
[----:B------:R-:W-:Y:S01]  /*0310*/  SHF.R.U32.HI R13, RZ, 0x1, R9 ;  /* 0x00000001ff0d7819 */ /* 0x000fe20000011609 */
[----:B------:R-:W-:Y:S03]  /*0320*/  BSSY.RECONVERGENT B0, `(.L_x_3) ;  /* 0x0000008000007945 */ /* 0x000fe60003800200 */
[----:B------:R-:W-:-:S13]  /*0330*/  ISETP.GE.U32.AND P0, PT, R8, R13, PT ;  /* 0x0000000d0800720c */ /* 0x000fda0003f06070 */
[----:B0-----:R-:W-:Y:S05]  /*0340*/  @P0 BRA `(.L_x_4) ;  /* 0x0000000000140947 */ /* 0x001fea0003800000 */
[----:B------:R-:W-:Y:S01]  /*0350*/  IMAD.WIDE.U32 R2, R13, 0x4, R6 ;  /* 0x000000040d027825 */ /* 0x000fe200078e0006 */
[----:B------:R-:W2:Y:S05]  /*0360*/  LDG.E R11, desc[UR4][R6.64] ;  /* 0x00000004060b7981 */ /* 0x000eaa000c1e1900 */
[----:B------:R-:W2:Y:S02]  /*0370*/  LDG.E R2, desc[UR4][R2.64] ;  /* 0x0000000402027981 */ /* 0x000ea4000c1e1900 */
[----:B--2---:R-:W-:-:S05]  /*0380*/  IADD3 R11, PT, PT, R2, R11, RZ ;  /* 0x0000000b020b7210 */ /* 0x004fca0007ffe0ff */
[----:B------:R0:W-:Y:S02]  /*0390*/  STG.E desc[UR4][R6.64], R11 ;  /* 0x0000000b06007986 */ /* 0x0001e4000c101904 */
.L_x_4:
[----:B------:R-:W-:Y:S05]  /*03a0*/  BSYNC.RECONVERGENT B0 ;  /* 0x0000000000007941 */ /* 0x000fea0003800200 */
.L_x_3:
[----:B------:R-:W-:Y:S01]  /*03b0*/  BAR.SYNC.DEFER_BLOCKING 0x0 ;  /* 0x0000000000007b1d */ /* 0x000fe20000010000 */
[----:B------:R-:W-:Y:S02]  /*03c0*/  ISETP.GT.U32.AND P0, PT, R9, 0x3, PT ;  /* 0x000000030900780c */ /* 0x000fe40003f04070 */
[----:B------:R-:W-:-:S11]  /*03d0*/  MOV R9, R13 ;  /* 0x0000000d00097202 */ /* 0x000fd60000000f00 */
[----:B------:R-:W-:Y:S05]  /*03e0*/  @P0 BRA `(.L_x_5) ;  /* 0xfffffffc00c80947 */ /* 0x000fea000383ffff */
.L_x_2:
[----:B------:R-:W-:-:S13]  /*03f0*/  ISETP.NE.AND P0, PT, R8, RZ, PT ;  /* 0x000000ff0800720c */ /* 0x000fda0003f05270 */
[----:B------:R-:W-:Y:S05]  /*0400*/  @P0 EXIT ;  /* 0x000000000000094d */ /* 0x000fea0003800000 */
[----:B------:R-:W2:Y:S01]  /*0410*/  LDG.E R5, desc[UR4][R4.64] ;  /* 0x0000000404057981 */ /* 0x000ea2000c1e1900 */
[----:B------:R-:W1:Y:S02]  /*0420*/  LDC.64 R2, c[0x0][0x388] ;  /* 0x0000e200ff027b82 */ /* 0x000e640000000a00 */
[----:B-1----:R-:W-:-:S05]  /*0430*/  IMAD.WIDE.U32 R2, R0, 0x4, R2 ;  /* 0x0000000400027825 */ /* 0x002fca00078e0002 */
[----:B--2---:R-:W-:Y:S01]  /*0440*/  STG.E desc[UR4][R2.64], R5 ;  /* 0x0000000502007986 */ /* 0x004fe2000c101904 */
[----:B------:R-:W-:Y:S05]  /*0450*/  EXIT ;  /* 0x000000000000794d */ /* 0x000fea0003800000 */
.L_x_6:
[----:B------:R-:W-:-:S00]  /*0460*/  BRA `(.L_x_6) ;  /* 0xfffffffc00fc7947 */ /* 0x000fc0000383ffff */
[----:B------:R-:W-:-:S00]  /*0470*/  NOP ;  /* 0x0000000000007918 */ /* 0x000fc00000000000 */
        /* <DEDUP_REMOVED lines=8> */
.L_x_32:


//--------------------- .text._Z13reduceUnroll4PiS_j --------------------------
	.section	.text._Z13reduceUnroll4PiS_j,"ax",@progbits
	.align	128
        .global         _Z13reduceUnroll4PiS_j
        .type           _Z13reduceUnroll4PiS_j,@function
        .size           _Z13reduceUnroll4PiS_j,(.L_x_33 - _Z13reduceUnroll4PiS_j)
        .other          _Z13reduceUnroll4PiS_j,@"STO_CUDA_ENTRY STV_DEFAULT"
_Z13reduceUnroll4PiS_j:
.text._Z13reduceUnroll4PiS_j:
[----:B------:R-:W-:Y:S01]  /*0000*/  LDC R1, c[0x0][0x37c] ;  /* 0x0000df00ff017b82 */ /* 0x000fe20000000800 */
[----:B------:R-:W0:Y:S01]  /*0010*/  S2R R0, SR_CTAID.X ;  /* 0x0000000000007919 */ /* 0x000e220000002500 */
[----:B------:R-:W1:Y:S01]  /*0020*/  LDCU UR6, c[0x0][0x360] ;  /* 0x00006c00ff0677ac */ /* 0x000e620008000800 */
[----:B------:R-:W2:Y:S01]  /*0030*/  S2R R4, SR_TID.X ;  /* 0x0000000000047919 */ /* 0x000ea20000002100 */
[----:B------:R-:W3:Y:S01]  /*0040*/  LDCU UR4, c[0x0][0x390] ;  /* 0x00007200ff0477ac */ /* 0x000ee20008000800 */
[----:B-1----:R-:W-:Y:S02]  /*0050*/  IMAD.U32 R5, RZ, RZ, UR6 ;  /* 0x00000006ff057e24 */ /* 0x002fe4000f8e00ff */
[----:B0-----:R-:W-:-:S05]  /*0060*/  IMAD R3, R0, UR6, RZ ;  /* 0x0000000600037c24 */ /* 0x001fca000f8e02ff */
[----:B--2---:R-:W-:Y:S02]  /*0070*/  LEA R7, R3, R4, 0x2 ;  /* 0x0000000403077211 */ /* 0x004fe400078e10ff */
[----:B------:R-:W0:Y:S02]  /*0080*/  LDC.64 R2, c[0x0][0x380] ;  /* 0x0000e000ff027b82 */ /* 0x000e240000000a00 */
[----:B------:R-:W-:-:S04]  /*0090*/  IADD3 R8, PT, PT, R7, UR6, RZ ;  /* 0x0000000607087c10 */ /* 0x000fc8000fffe0ff */
[----:B---3--:R-:W-:Y:S01]  /*00a0*/  ISETP.GE.U32.AND P0, PT, R8, UR4, PT ;  /* 0x0000000408007c0c */ /* 0x008fe2000bf06070 */
[----:B------:R-:W1:-:S12]  /*00b0*/  LDCU.64 UR4, c[0x0][0x358] ;  /* 0x00006b00ff0477ac */ /* 0x000e580008000a00 */
[C---:B------:R-:W-:Y:S01]  /*00c0*/  @!P0 IADD3 R6, PT, PT, R8.reuse, R5, RZ ;  /* 0x0000000508068210 */ /* 0x040fe20007ffe0ff */
[----:B0-----:R-:W-:-:S04]  /*00d0*/  @!P0 IMAD.WIDE.U32 R8, R8, 0x4, R2 ;  /* 0x0000000408088825 */ /* 0x001fc800078e0002 */
[----:B------:R-:W-:Y:S02]  /*00e0*/  @!P0 IMAD.WIDE.U32 R10, R6, 0x4, R2 ;  /* 0x00000004060a8825 */ /* 0x000fe400078e0002 */
[----:B-1----:R-:W2:Y:S02]  /*00f0*/  @!P0 LDG.E R9, desc[UR4][R8.64] ;  /* 0x0000000408098981 */ /* 0x002ea4000c1e1900 */
[----:B------:R-:W-:Y:S02]  /*0100*/  @!P0 IMAD.IADD R13, R5, 0x1, R6 ;  /* 0x00000001050d8824 */ /* 0x000fe400078e0206 */
[--C-:B------:R-:W-:Y:S01]  /*0110*/  @!P0 IMAD.WIDE.U32 R6, R7, 0x4, R2.reuse ;  /* 0x0000000407068825 */ /* 0x100fe200078e0002 */
[----:B------:R-:W2:Y:S03]  /*0120*/  @!P0 LDG.E R10, desc[UR4][R10.64] ;  /* 0x000000040a0a8981 */ /* 0x000ea6000c1e1900 */
[----:B------:R-:W-:Y:S01]  /*0130*/  @!P0 IMAD.WIDE.U32 R12, R13, 0x4, R2 ;  /* 0x000000040d0c8825 */ /* 0x000fe200078e0002 */
[----:B------:R-:W2:Y:S05]  /*0140*/  @!P0 LDG.E R14, desc[UR4][R6.64] ;  /* 0x00000004060e8981 */ /* 0x000eaa000c1e1900 */
[----:B------:R-:W3:Y:S01]  /*0150*/  @!P0 LDG.E R12, desc[UR4][R12.64] ;  /* 0x000000040c0c8981 */ /* 0x000ee2000c1e1900 */
[----:B--2---:R-:W-:-:S04]  /*0160*/  @!P0 IADD3 R15, PT, PT, R10, R9, R14 ;  /* 0x000000090a0f8210 */ /* 0x004fc80007ffe00e */
[----:B---3--:R-:W-:-:S05]  /*0170*/  @!P0 IADD3 R15, PT, PT, R12, R15, RZ ;  /* 0x0000000f0c0f8210 */ /* 0x008fca0007ffe0ff */
[----:B------:R0:W-:Y:S01]  /*0180*/  @!P0 STG.E desc[UR4][R6.64], R15 ;  /* 0x0000000f06008986 */ /* 0x0001e2000c101904 */
[----:B------:R-:W-:Y:S01]  /*0190*/  BAR.SYNC.DEFER_BLOCKING 0x0 ;  /* 0x0000000000007b1d */ /* 0x000fe20000010000 */
[C---:B------:R-:W-:Y:S01]  /*01a0*/  ISETP.GE.U32.AND P0, PT, R5.reuse, 0x2, PT ;  /* 0x000000020500780c */ /* 0x040fe20003f06070 */
[----:B------:R-:W-:-:S04]  /*01b0*/  IMAD R14, R5, R0, RZ ;  /* 0x00000000050e7224 */ /* 0x000fc800078e02ff */
[----:B------:R-:W-:-:S04]  /*01c0*/  IMAD.SHL.U32 R9, R14, 0x4, RZ ;  /* 0x000000040e097824 */ /* 0x000fc800078e00ff */
[----:B------:R-:W-:-:S04]  /*01d0*/  IMAD.WIDE.U32 R8, R9, 0x4, R2 ;  /* 0x0000000409087825 */ /* 0x000fc800078e0002 */
[----:B0-----:R-:W-:Y:S05]  /*01e0*/  @!P0 BRA `(.L_x_7) ;  /* 0x00000000003c8947 */ /* 0x001fea0003800000 */
[----:B------:R-:W-:-:S07]  /*01f0*/  IMAD.WIDE.U32 R6, R4, 0x4, R8 ;  /* 0x0000000404067825 */ /* 0x000fce00078e0008 */
.L_x_10:
        /* <DEDUP_REMOVED lines=9> */
.L_x_9:
[----:B------:R-:W-:Y:S05]  /*0290*/  BSYNC.RECONVERGENT B0 ;  /* 0x0000000000007941 */ /* 0x000fea0003800200 */
.L_x_8:
[----:B------:R-:W-:Y:S01]  /*02a0*/  BAR.SYNC.DEFER_BLOCKING 0x0 ;  /* 0x0000000000007b1d */ /* 0x000fe20000010000 */
[----:B------:R-:W-:Y:S02]  /*02b0*/  ISETP.GT.U32.AND P0, PT, R5, 0x3, PT ;  /* 0x000000030500780c */ /* 0x000fe40003f04070 */
[----:B------:R-:W-:-:S11]  /*02c0*/  MOV R5, R13 ;  /* 0x0000000d00057202 */ /* 0x000fd60000000f00 */
[----:B------:R-:W-:Y:S05]  /*02d0*/  @P0 BRA `(.L_x_10) ;  /* 0xfffffffc00c80947 */ /* 0x000fea000383ffff */
.L_x_7:
[----:B------:R-:W-:-:S13]  /*02e0*/  ISETP.NE.AND P0, PT, R4, RZ, PT ;  /* 0x000000ff0400720c */ /* 0x000fda0003f05270 */
[----:B------:R-:W-:Y:S05]  /*02f0*/  @P0 EXIT ;  /* 0x000000000000094d */ /* 0x000fea0003800000 */
[----:B------:R-:W2:Y:S01]  /*0300*/  LDG.E R9, desc[UR4][R8.64] ;  /* 0x0000000408097981 */ /* 0x000ea2000c1e1900 */
[----:B------:R-:W1:Y:S02]  /*0310*/  LDC.64 R2, c[0x0][0x388] ;  /* 0x0000e200ff027b82 */ /* 0x000e640000000a00 */
[----:B-1----:R-:W-:-:S05]  /*0320*/  IMAD.WIDE.U32 R2, R0, 0x4, R2 ;  /* 0x0000000400027825 */ /* 0x002fca00078e0002 */
[----:B--2---:R-:W-:Y:S01]  /*0330*/  STG.E desc[UR4][R2.64], R9 ;  /* 0x0000000902007986 */ /* 0x004fe2000c101904 */
[----:B------:R-:W-:Y:S05]  /*0340*/  EXIT ;  /* 0x000000000000794d */ /* 0x000fea0003800000 */
.L_x_11:
        /* <DEDUP_REMOVED lines=11> */
.L_x_33:


//--------------------- .text._Z13reduceUnroll2PiS_j --------------------------
	.section	.text._Z13reduceUnroll2PiS_j,"ax",@progbits
	.align	128
        .global         _Z13reduceUnroll2PiS_j
        .type           _Z13reduceUnroll2PiS_j,@function
        .size           _Z13reduceUnroll2PiS_j,(.L_x_34 - _Z13reduceUnroll2PiS_j)
        .other          _Z13reduceUnroll2PiS_j,@"STO_CUDA_ENTRY STV_DEFAULT"
_Z13reduceUnroll2PiS_j:
.text._Z13reduceUnroll2PiS_j:
[----:B------:R-:W-:Y:S01]  /*0000*/  LDC R1, c[0x0][0x37c] ;  /* 0x0000df00ff017b82 */ /* 0x000fe20000000800 */
[----:B------:R-:W0:Y:S01]  /*0010*/  S2R R0, SR_CTAID.X ;  /* 0x0000000000007919 */ /* 0x000e220000002500 */
[----:B------:R-:W0:Y:S06]  /*0020*/  LDCU UR6, c[0x0][0x360] ;  /* 0x00006c00ff0677ac */ /* 0x000e2c0008000800 */
[----:B------:R-:W1:Y:S01]  /*0030*/  LDC.64 R6, c[0x0][0x380] ;  /* 0x0000e000ff067b82 */ /* 0x000e620000000a00 */
[----:B------:R-:W2:Y:S01]  /*0040*/  S2R R15, SR_TID.X ;  /* 0x00000000000f7919 */ /* 0x000ea20000002100 */
[----:B------:R-:W3:Y:S01]  /*0050*/  LDCU UR7, c[0x0][0x390] ;  /* 0x00007200ff0777ac */ /* 0x000ee20008000800 */
[----:B------:R-:W4:Y:S01]  /*0060*/  LDCU.64 UR4, c[0x0][0x358] ;  /* 0x00006b00ff0477ac */ /* 0x000f220008000a00 */
[----:B0-----:R-:W-:-:S05]  /*0070*/  IMAD R2, R0, UR6, RZ ;  /* 0x0000000600027c24 */ /* 0x001fca000f8e02ff */
[----:B--2---:R-:W-:-:S04]  /*0080*/  LEA R5, R2, R15, 0x1 ;  /* 0x0000000f02057211 */ /* 0x004fc800078e08ff */
[----:B------:R-:W-:-:S04]  /*0090*/  IADD3 R3, PT, PT, R5, UR6, RZ ;  /* 0x0000000605037c10 */ /* 0x000fc8000fffe0ff */
[----:B---3--:R-:W-:-:S13]  /*00a0*/  ISETP.GE.U32.AND P0, PT, R3, UR7, PT ;  /* 0x0000000703007c0c */ /* 0x008fda000bf06070 */
[----:B-1----:R-:W-:-:S04]  /*00b0*/  @!P0 IMAD.WIDE.U32 R2, R3, 0x4, R6 ;  /* 0x0000000403028825 */ /* 0x002fc800078e0006 */
[----:B------:R-:W-:Y:S02]  /*00c0*/  @!P0 IMAD.WIDE.U32 R4, R5, 0x4, R6 ;  /* 0x0000000405048825 */ /* 0x000fe400078e0006 */
[----:B----4-:R-:W2:Y:S04]  /*00d0*/  @!P0 LDG.E R2, desc[UR4][R2.64] ;  /* 0x0000000402028981 */ /* 0x010ea8000c1e1900 */
[----:B------:R-:W2:Y:S02]  /*00e0*/  @!P0 LDG.E R9, desc[UR4][R4.64] ;  /* 0x0000000404098981 */ /* 0x000ea4000c1e1900 */
[----:B--2---:R-:W-:Y:S01]  /*00f0*/  @!P0 IMAD.IADD R11, R2, 0x1, R9 ;  /* 0x00000001020b8824 */ /* 0x004fe200078e0209 */
[----:B------:R-:W-:-:S04]  /*0100*/  MOV R9, UR6 ;  /* 0x0000000600097c02 */ /* 0x000fc80008000f00 */
        /* <DEDUP_REMOVED lines=8> */
.L_x_15:
        /* <DEDUP_REMOVED lines=9> */
.L_x_14:
[----:B------:R-:W-:Y:S05]  /*0220*/  BSYNC.RECONVERGENT B0 ;  /* 0x0000000000007941 */ /* 0x000fea0003800200 */
.L_x_13:
[----:B------:R-:W-:Y:S01]  /*0230*/  BAR.SYNC.DEFER_BLOCKING 0x0 ;  /* 0x0000000000007b1d */ /* 0x000fe20000010000 */
[----:B------:R-:W-:Y:S02]  /*0240*/  ISETP.GT.U32.AND P0, PT, R9, 0x3, PT ;  /* 0x000000030900780c */ /* 0x000fe40003f04070 */
[----:B------:R-:W-:-:S11]  /*0250*/  MOV R9, R8 ;  /* 0x0000000800097202 */ /* 0x000fd60000000f00 */
[----:B------:R-:W-:Y:S05]  /*0260*/  @P0 BRA `(.L_x_15) ;  /* 0xfffffffc00c80947 */ /* 0x000fea000383ffff */
.L_x_12:
[----:B------:R-:W-:-:S13]  /*0270*/  ISETP.NE.AND P0, PT, R15, RZ, PT ;  /* 0x000000ff0f00720c */ /* 0x000fda0003f05270 */
[----:B------:R-:W-:Y:S05]  /*0280*/  @P0 EXIT ;  /* 0x000000000000094d */ /* 0x000fea0003800000 */
[----:B------:R-:W2:Y:S01]  /*0290*/  LDG.E R7, desc[UR4][R6.64] ;  /* 0x0000000406077981 */ /* 0x000ea2000c1e1900 */
[----:B------:R-:W1:Y:S02]  /*02a0*/  LDC.64 R2, c[0x0][0x388] ;  /* 0x0000e200ff027b82 */ /* 0x000e640000000a00 */
[----:B-1----:R-:W-:-:S05]  /*02b0*/  IMAD.WIDE.U32 R2, R0, 0x4, R2 ;  /* 0x0000000400027825 */ /* 0x002fca00078e0002 */
[----:B--2---:R-:W-:Y:S01]  /*02c0*/  STG.E desc[UR4][R2.64], R7 ;  /* 0x0000000702007986 */ /* 0x004fe2000c101904 */
[----:B------:R-:W-:Y:S05]  /*02d0*/  EXIT ;  /* 0x000000000000794d */ /* 0x000fea0003800000 */
.L_x_16:
        /* <DEDUP_REMOVED lines=10> */
.L_x_34:


//--------------------- .text._Z17reduceInterleavedPiS_j --------------------------
	.section	.text._Z17reduceInterleavedPiS_j,"ax",@progbits
	.align	128
        .global         _Z17reduceInterleavedPiS_j
        .type           _Z17reduceInterleavedPiS_j,@function
        .size           _Z17reduceInterleavedPiS_j,(.L_x_35 - _Z17reduceInterleavedPiS_j)
        .other          _Z17reduceInterleavedPiS_j,@"STO_CUDA_ENTRY STV_DEFAULT"
_Z17reduceInterleavedPiS_j:
.text._Z17reduceInterleavedPiS_j:
[----:B------:R-:W-:Y:S01]  /*0000*/  LDC R1, c[0x0][0x37c] ;  /* 0x0000df00ff017b82 */ /* 0x000fe20000000800 */
[----:B------:R-:W0:Y:S01]  /*0010*/  S2R R11, SR_CTAID.X ;  /* 0x00000000000b7919 */ /* 0x000e220000002500 */
[----:B------:R-:W0:Y:S06]  /*0020*/  LDCU UR4, c[0x0][0x360] ;  /* 0x00006c00ff0477ac */ /* 0x000e2c0008000800 */
[----:B------:R-:W1:Y:S01]  /*0030*/  LDC.64 R2, c[0x0][0x380] ;  /* 0x0000e000ff027b82 */ /* 0x000e620000000a00 */
[----:B------:R-:W2:Y:S01]  /*0040*/  S2R R8, SR_TID.X ;  /* 0x0000000000087919 */ /* 0x000ea20000002100 */
[----:B------:R-:W3:Y:S01]  /*0050*/  LDCU UR5, c[0x0][0x390] ;  /* 0x00007200ff0577ac */ /* 0x000ee20008000800 */
[----:B0-----:R-:W-:-:S04]  /*0060*/  IMAD R5, R11, UR4, RZ ;  /* 0x000000040b057c24 */ /* 0x001fc8000f8e02ff */
[----:B--2---:R-:W-:-:S05]  /*0070*/  IMAD.IADD R0, R5, 0x1, R8 ;  /* 0x0000000105007824 */ /* 0x004fca00078e0208 */
[----:B---3--:R-:W-:Y:S01]  /*0080*/  ISETP.GT.U32.AND P0, PT, R0, UR5, PT ;  /* 0x0000000500007c0c */ /* 0x008fe2000bf04070 */
[----:B------:R-:W-:-:S12]  /*0090*/  IMAD.U32 R0, RZ, RZ, UR4 ;  /* 0x00000004ff007e24 */ /* 0x000fd8000f8e00ff */
[----:B-1----:R-:W-:Y:S05]  /*00a0*/  @P0 EXIT ;  /* 0x000000000000094d */ /* 0x002fea0003800000 */
[----:B------:R-:W-:Y:S01]  /*00b0*/  ISETP.GE.U32.AND P0, PT, R0, 0x2, PT ;  /* 0x000000020000780c */ /* 0x000fe20003f06070 */
[----:B------:R-:W0:Y:S01]  /*00c0*/  LDCU.64 UR4, c[0x0][0x358] ;  /* 0x00006b00ff0477ac */ /* 0x000e220008000a00 */
[----:B------:R-:W-:-:S11]  /*00d0*/  IMAD.WIDE.U32 R2, R5, 0x4, R2 ;  /* 0x0000000405027825 */ /* 0x000fd600078e0002 */
[----:B------:R-:W-:Y:S05]  /*00e0*/  @!P0 BRA `(.L_x_17) ;  /* 0x00000000003c8947 */ /* 0x000fea0003800000 */
[----:B------:R-:W-:-:S07]  /*00f0*/  IMAD.WIDE.U32 R4, R8, 0x4, R2 ;  /* 0x0000000408047825 */ /* 0x000fce00078e0002 */
.L_x_20:
[----:B------:R-:W-:Y:S01]  /*0100*/  SHF.R.U32.HI R13, RZ, 0x1, R0 ;  /* 0x00000001ff0d7819 */ /* 0x000fe20000011600 */
[----:B------:R-:W-:Y:S03]  /*0110*/  BSSY.RECONVERGENT B0, `(.L_x_18) ;  /* 0x0000008000007945 */ /* 0x000fe60003800200 */
[----:B------:R-:W-:-:S13]  /*0120*/  ISETP.GE.U32.AND P0, PT, R8, R13, PT ;  /* 0x0000000d0800720c */ /* 0x000fda0003f06070 */
[----:B-1----:R-:W-:Y:S05]  /*0130*/  @P0 BRA `(.L_x_19) ;  /* 0x0000000000140947 */ /* 0x002fea0003800000 */
[----:B------:R-:W-:Y:S01]  /*0140*/  IMAD.WIDE.U32 R6, R13, 0x4, R4 ;  /* 0x000000040d067825 */ /* 0x000fe200078e0004 */
[----:B0-----:R-:W2:Y:S05]  /*0150*/  LDG.E R9, desc[UR4][R4.64] ;  /* 0x0000000404097981 */ /* 0x001eaa000c1e1900 */
[----:B------:R-:W2:Y:S02]  /*0160*/  LDG.E R6, desc[UR4][R6.64] ;  /* 0x0000000406067981 */ /* 0x000ea4000c1e1900 */
[----:B--2---:R-:W-:-:S05]  /*0170*/  IADD3 R9, PT, PT, R6, R9, RZ ;  /* 0x0000000906097210 */ /* 0x004fca0007ffe0ff */
[----:B------:R1:W-:Y:S02]  /*0180*/  STG.E desc[UR4][R4.64], R9 ;  /* 0x0000000904007986 */ /* 0x0003e4000c101904 */
.L_x_19:
[----:B0-----:R-:W-:Y:S05]  /*0190*/  BSYNC.RECONVERGENT B0 ;  /* 0x0000000000007941 */ /* 0x001fea0003800200 */
.L_x_18:
[----:B------:R-:W-:Y:S01]  /*01a0*/  BAR.SYNC.DEFER_BLOCKING 0x0 ;  /* 0x0000000000007b1d */ /* 0x000fe20000010000 */
[----:B------:R-:W-:Y:S02]  /*01b0*/  ISETP.GT.U32.AND P0, PT, R0, 0x3, PT ;  /* 0x000000030000780c */ /* 0x000fe40003f04070 */
[----:B------:R-:W-:-:S11]  /*01c0*/  MOV R0, R13 ;  /* 0x0000000d00007202 */ /* 0x000fd60000000f00 */
[----:B------:R-:W-:Y:S05]  /*01d0*/  @P0 BRA `(.L_x_20) ;  /* 0xfffffffc00c80947 */ /* 0x000fea000383ffff */
.L_x_17:
[----:B------:R-:W-:-:S13]  /*01e0*/  ISETP.NE.AND P0, PT, R8, RZ, PT ;  /* 0x000000ff0800720c */ /* 0x000fda0003f05270 */
[----:B0-----:R-:W-:Y:S05]  /*01f0*/  @P0 EXIT ;  /* 0x000000000000094d */ /* 0x001fea0003800000 */
[----:B------:R-:W2:Y:S01]  /*0200*/  LDG.E R3, desc[UR4][R2.64] ;  /* 0x0000000402037981 */ /* 0x000ea2000c1e1900 */
[----:B-1----:R-:W0:Y:S02]  /*0210*/  LDC.64 R4, c[0x0][0x388] ;  /* 0x0000e200ff047b82 */ /* 0x002e240000000a00 */
[----:B0-----:R-:W-:-:S05]  /*0220*/  IMAD.WIDE.U32 R4, R11, 0x4, R4 ;  /* 0x000000040b047825 */ /* 0x001fca00078e0004 */
[----:B--2---:R-:W-:Y:S01]  /*0230*/  STG.E desc[UR4][R4.64], R3 ;  /* 0x0000000304007986 */ /* 0x004fe2000c101904 */
[----:B------:R-:W-:Y:S05]  /*0240*/  EXIT ;  /* 0x000000000000794d */ /* 0x000fea0003800000 */
.L_x_21:
        /* <DEDUP_REMOVED lines=11> */
.L_x_35:


//--------------------- .text._Z20reduceNeighboredLessPiS_j --------------------------
	.section	.text._Z20reduceNeighboredLessPiS_j,"ax",@progbits
	.align	128
        .global         _Z20reduceNeighboredLessPiS_j
        .type           _Z20reduceNeighboredLessPiS_j,@function
        .size           _Z20reduceNeighboredLessPiS_j,(.L_x_36 - _Z20reduceNeighboredLessPiS_j)
        .other          _Z20reduceNeighboredLessPiS_j,@"STO_CUDA_ENTRY STV_DEFAULT"
_Z20reduceNeighboredLessPiS_j:
.text._Z20reduceNeighboredLessPiS_j:
[----:B------:R-:W-:Y:S01]  /*0000*/  LDC R1, c[0x0][0x37c] ;  /* 0x0000df00ff017b82 */ /* 0x000fe20000000800 */
[----:B------:R-:W0:Y:S01]  /*0010*/  S2R R11, SR_CTAID.X ;  /* 0x00000000000b7919 */ /* 0x000e220000002500 */
[----:B------:R-:W0:Y:S01]  /*0020*/  LDCU UR6, c[0x0][0x360] ;  /* 0x00006c00ff0677ac */ /* 0x000e220008000800 */
[----:B------:R-:W1:Y:S01]  /*0030*/  S2R R0, SR_TID.X ;  /* 0x0000000000007919 */ /* 0x000e620000002100 */
[----:B------:R-:W2:Y:S01]  /*0040*/  LDCU UR4, c[0x0][0x390] ;  /* 0x00007200ff0477ac */ /* 0x000ea20008000800 */
[----:B0-----:R-:W-:-:S05]  /*0050*/  IMAD R5, R11, UR6, RZ ;  /* 0x000000060b057c24 */ /* 0x001fca000f8e02ff */
[----:B-1----:R-:W-:-:S04]  /*0060*/  IADD3 R2, PT, PT, R5, R0, RZ ;  /* 0x0000000005027210 */ /* 0x002fc80007ffe0ff */
[----:B--2---:R-:W-:Y:S02]  /*0070*/  ISETP.GT.U32.AND P0, PT, R2, UR4, PT ;  /* 0x0000000402007c0c */ /* 0x004fe4000bf04070 */
[----:B------:R-:W0:Y:S11]  /*0080*/  LDC.64 R2, c[0x0][0x380] ;  /* 0x0000e000ff027b82 */ /* 0x000e360000000a00 */
[----:B------:R-:W-:Y:S05]  /*0090*/  @P0 EXIT ;  /* 0x000000000000094d */ /* 0x000fea0003800000 */
[----:B------:R-:W-:Y:S01]  /*00a0*/  UISETP.GE.U32.AND UP0, UPT, UR6, 0x2, UPT ;  /* 0x000000020600788c */ /* 0x000fe2000bf06070 */
[----:B0-----:R-:W-:Y:S01]  /*00b0*/  IMAD.WIDE.U32 R2, R5, 0x4, R2 ;  /* 0x0000000405027825 */ /* 0x001fe200078e0002 */
[----:B------:R-:W0:Y:S07]  /*00c0*/  LDCU.64 UR8, c[0x0][0x358] ;  /* 0x00006b00ff0877ac */ /* 0x000e2e0008000a00 */
[----:B------:R-:W-:Y:S05]  /*00d0*/  BRA.U !UP0, `(.L_x_22) ;  /* 0x0000000108487547 */ /* 0x000fea000b800000 */
[----:B------:R-:W-:-:S05]  /*00e0*/  UMOV UR4, 0x1 ;  /* 0x0000000100047882 */ /* 0x000fca0000000000 */
.L_x_25:
[----:B------:R-:W-:Y:S01]  /*00f0*/  USHF.L.U32 UR5, UR4, 0x1, URZ ;  /* 0x0000000104057899 */ /* 0x000fe200080006ff */
[----:B------:R-:W-:Y:S05]  /*0100*/  BSSY.RECONVERGENT B0, `(.L_x_23) ;  /* 0x000000b000007945 */ /* 0x000fea0003800200 */
[----:B-1----:R-:W-:-:S05]  /*0110*/  IMAD R7, R0, UR5, RZ ;  /* 0x0000000500077c24 */ /* 0x002fca000f8e02ff */
[----:B------:R-:W-:-:S13]  /*0120*/  ISETP.GE.U32.AND P0, PT, R7, UR6, PT ;  /* 0x0000000607007c0c */ /* 0x000fda000bf06070 */
[----:B------:R-:W-:Y:S05]  /*0130*/  @P0 BRA `(.L_x_24) ;  /* 0x00000000001c0947 */ /* 0x000fea0003800000 */
[C---:B------:R-:W-:Y:S01]  /*0140*/  IADD3 R5, PT, PT, R7.reuse, UR4, RZ ;  /* 0x0000000407057c10 */ /* 0x040fe2000fffe0ff */
[----:B------:R-:W-:-:S04]  /*0150*/  IMAD.WIDE.U32 R6, R7, 0x4, R2 ;  /* 0x0000000407067825 */ /* 0x000fc800078e0002 */
[----:B------:R-:W-:Y:S01]  /*0160*/  IMAD.WIDE.U32 R4, R5, 0x4, R2 ;  /* 0x0000000405047825 */ /* 0x000fe200078e0002 */
[----:B0-----:R-:W2:Y:S05]  /*0170*/  LDG.E R9, desc[UR8][R6.64] ;  /* 0x0000000806097981 */ /* 0x001eaa000c1e1900 */
[----:B------:R-:W2:Y:S02]  /*0180*/  LDG.E R4, desc[UR8][R4.64] ;  /* 0x0000000804047981 */ /* 0x000ea4000c1e1900 */
[----:B--2---:R-:W-:-:S05]  /*0190*/  IADD3 R9, PT, PT, R4, R9, RZ ;  /* 0x0000000904097210 */ /* 0x004fca0007ffe0ff */
[----:B------:R1:W-:Y:S02]  /*01a0*/  STG.E desc[UR8][R6.64], R9 ;  /* 0x0000000906007986 */ /* 0x0003e4000c101908 */
.L_x_24:
[----:B0-----:R-:W-:Y:S05]  /*01b0*/  BSYNC.RECONVERGENT B0 ;  /* 0x0000000000007941 */ /* 0x001fea0003800200 */
.L_x_23:
[----:B------:R-:W-:Y:S01]  /*01c0*/  BAR.SYNC.DEFER_BLOCKING 0x0 ;  /* 0x0000000000007b1d */ /* 0x000fe20000010000 */
[----:B------:R-:W-:-:S05]  /*01d0*/  UISETP.GE.U32.AND UP0, UPT, UR5, UR6, UPT ;  /* 0x000000060500728c */ /* 0x000fca000bf06070 */
[----:B------:R-:W-:-:S04]  /*01e0*/  UMOV UR4, UR5 ;  /* 0x0000000500047c82 */ /* 0x000fc80008000000 */
[----:B------:R-:W-:Y:S05]  /*01f0*/  BRA.U !UP0, `(.L_x_25) ;  /* 0xfffffffd08bc7547 */ /* 0x000fea000b83ffff */
.L_x_22:
[----:B------:R-:W-:-:S13]  /*0200*/  ISETP.NE.AND P0, PT, R0, RZ, PT ;  /* 0x000000ff0000720c */ /* 0x000fda0003f05270 */
[----:B0-----:R-:W-:Y:S05]  /*0210*/  @P0 EXIT ;  /* 0x000000000000094d */ /* 0x001fea0003800000 */
[----:B------:R-:W2:Y:S01]  /*0220*/  LDG.E R3, desc[UR8][R2.64] ;  /* 0x0000000802037981 */ /* 0x000ea2000c1e1900 */
[----:B------:R-:W0:Y:S02]  /*0230*/  LDC.64 R4, c[0x0][0x388] ;  /* 0x0000e200ff047b82 */ /* 0x000e240000000a00 */
[----:B0-----:R-:W-:-:S05]  /*0240*/  IMAD.WIDE.U32 R4, R11, 0x4, R4 ;  /* 0x000000040b047825 */ /* 0x001fca00078e0004 */
[----:B--2---:R-:W-:Y:S01]  /*0250*/  STG.E desc[UR8][R4.64], R3 ;  /* 0x0000000304007986 */ /* 0x004fe2000c101908 */
[----:B------:R-:W-:Y:S05]  /*0260*/  EXIT ;  /* 0x000000000000794d */ /* 0x000fea0003800000 */
.L_x_26:
        /* <DEDUP_REMOVED lines=9> */
.L_x_36:


//--------------------- .text._Z16reduceNeighboredPiS_j --------------------------
	.section	.text._Z16reduceNeighboredPiS_j,"ax",@progbits
	.align	128
        .global         _Z16reduceNeighboredPiS_j
        .type           _Z16reduceNeighboredPiS_j,@function
        .size           _Z16reduceNeighboredPiS_j,(.L_x_37 - _Z16reduceNeighboredPiS_j)
        .other          _Z16reduceNeighboredPiS_j,@"STO_CUDA_ENTRY STV_DEFAULT"
_Z16reduceNeighboredPiS_j:
.text._Z16reduceNeighboredPiS_j:
[----:B------:R-:W-:Y:S01]  /*0000*/  LDC R1, c[0x0][0x37c] ;  /* 0x0000df00ff017b82 */ /* 0x000fe20000000800 */
[----:B------:R-:W0:Y:S01]  /*0010*/  S2R R13, SR_CTAID.X ;  /* 0x00000000000d7919 */ /* 0x000e220000002500 */
[----:B------:R-:W0:Y:S06]  /*0020*/  LDCU UR4, c[0x0][0x360] ;  /* 0x00006c00ff0477ac */ /* 0x000e2c0008000800 */
[----:B------:R-:W1:Y:S01]  /*0030*/  LDC.64 R2, c[0x0][0x380] ;  /* 0x0000e000ff027b82 */ /* 0x000e620000000a00 */
[----:B------:R-:W2:Y:S01]  /*0040*/  S2R R11, SR_TID.X ;  /* 0x00000000000b7919 */ /* 0x000ea20000002100 */
[----:B------:R-:W3:Y:S01]  /*0050*/  LDCU UR5, c[0x0][0x390] ;  /* 0x00007200ff0577ac */ /* 0x000ee20008000800 */
[----:B0-----:R-:W-:-:S05]  /*0060*/  IMAD R5, R13, UR4, RZ ;  /* 0x000000040d057c24 */ /* 0x001fca000f8e02ff */
[----:B--2---:R-:W-:-:S04]  /*0070*/  IADD3 R0, PT, PT, R5, R11, RZ ;  /* 0x0000000b05007210 */ /* 0x004fc80007ffe0ff */
[----:B---3--:R-:W-:-:S13]  /*0080*/  ISETP.GT.U32.AND P0, PT, R0, UR5, PT ;  /* 0x0000000500007c0c */ /* 0x008fda000bf04070 */
[----:B-1----:R-:W-:Y:S05]  /*0090*/  @P0 EXIT ;  /* 0x000000000000094d */ /* 0x002fea0003800000 */
[----:B------:R-:W-:Y:S01]  /*00a0*/  UISETP.GE.U32.AND UP0, UPT, UR4, 0x2, UPT ;  /* 0x000000020400788c */ /* 0x000fe2000bf06070 */
[----:B------:R-:W-:Y:S01]  /*00b0*/  IMAD.WIDE.U32 R2, R5, 0x4, R2 ;  /* 0x0000000405027825 */ /* 0x000fe200078e0002 */
[----:B------:R-:W0:Y:S07]  /*00c0*/  LDCU.64 UR6, c[0x0][0x358] ;  /* 0x00006b00ff0677ac */ /* 0x000e2e0008000a00 */
[----:B------:R-:W-:Y:S05]  /*00d0*/  BRA.U !UP0, `(.L_x_27) ;  /* 0x0000000108447547 */ /* 0x000fea000b800000 */
[----:B------:R-:W-:Y:S02]  /*00e0*/  HFMA2 R7, -RZ, RZ, 0, 5.9604644775390625e-08 ;  /* 0x00000001ff077431 */ /* 0x000fe400000001ff */
[----:B------:R-:W-:-:S07]  /*00f0*/  IMAD.WIDE.U32 R4, R11, 0x4, R2 ;  /* 0x000000040b047825 */ /* 0x000fce00078e0002 */
.L_x_30:
[----:B------:R-:W-:Y:S01]  /*0100*/  SHF.L.U32 R8, R7, 0x1, RZ ;  /* 0x0000000107087819 */ /* 0x000fe200000006ff */
[----:B------:R-:W-:Y:S04]  /*0110*/  BSSY.RECONVERGENT B0, `(.L_x_28) ;  /* 0x0000009000007945 */ /* 0x000fe80003800200 */
[----:B------:R-:W-:-:S05]  /*0120*/  VIADD R0, R8, 0xffffffff ;  /* 0xffffffff08007836 */ /* 0x000fca0000000000 */
[----:B------:R-:W-:-:S13]  /*0130*/  LOP3.LUT P0, RZ, R0, R11, RZ, 0xc0, !PT ;  /* 0x0000000b00ff7212 */ /* 0x000fda000780c0ff */
[----:B-1----:R-:W-:Y:S05]  /*0140*/  @P0 BRA `(.L_x_29) ;  /* 0x0000000000140947 */ /* 0x002fea0003800000 */
[----:B------:R-:W-:Y:S01]  /*0150*/  IMAD.WIDE R6, R7, 0x4, R4 ;  /* 0x0000000407067825 */ /* 0x000fe200078e0204 */
[----:B0-----:R-:W2:Y:S05]  /*0160*/  LDG.E R9, desc[UR6][R4.64] ;  /* 0x0000000604097981 */ /* 0x001eaa000c1e1900 */
[----:B------:R-:W2:Y:S02]  /*0170*/  LDG.E R6, desc[UR6][R6.64] ;  /* 0x0000000606067981 */ /* 0x000ea4000c1e1900 */
[----:B--2---:R-:W-:-:S05]  /*0180*/  IADD3 R9, PT, PT, R6, R9, RZ ;  /* 0x0000000906097210 */ /* 0x004fca0007ffe0ff */
[----:B------:R1:W-:Y:S02]  /*0190*/  STG.E desc[UR6][R4.64], R9 ;  /* 0x0000000904007986 */ /* 0x0003e4000c101906 */
.L_x_29:
[----:B0-----:R-:W-:Y:S05]  /*01a0*/  BSYNC.RECONVERGENT B0 ;  /* 0x0000000000007941 */ /* 0x001fea0003800200 */
.L_x_28:
[----:B------:R-:W-:Y:S01]  /*01b0*/  BAR.SYNC.DEFER_BLOCKING 0x0 ;  /* 0x0000000000007b1d */ /* 0x000fe20000010000 */
[----:B------:R-:W-:Y:S01]  /*01c0*/  ISETP.GE.U32.AND P0, PT, R8, UR4, PT ;  /* 0x0000000408007c0c */ /* 0x000fe2000bf06070 */
[----:B------:R-:W-:-:S12]  /*01d0*/  IMAD.MOV.U32 R7, RZ, RZ, R8 ;  /* 0x000000ffff077224 */ /* 0x000fd800078e0008 */
[----:B------:R-:W-:Y:S05]  /*01e0*/  @!P0 BRA `(.L_x_30) ;  /* 0xfffffffc00c48947 */ /* 0x000fea000383ffff */
.L_x_27:
[----:B------:R-:W-:-:S13]  /*01f0*/  ISETP.NE.AND P0, PT, R11, RZ, PT ;  /* 0x000000ff0b00720c */ /* 0x000fda0003f05270 */
[----:B0-----:R-:W-:Y:S05]  /*0200*/  @P0 EXIT ;  /* 0x000000000000094d */ /* 0x001fea0003800000 */
[----:B------:R-:W2:Y:S01]  /*0210*/  LDG.E R3, desc[UR6][R2.64] ;  /* 0x0000000602037981 */ /* 0x000ea2000c1e1900 */
[----:B-1----:R-:W0:Y:S02]  /*0220*/  LDC.64 R4, c[0x0][0x388] ;  /* 0x0000e200ff047b82 */ /* 0x002e240000000a00 */
[----:B0-----:R-:W-:-:S05]  /*0230*/  IMAD.WIDE.U32 R4, R13, 0x4, R4 ;  /* 0x000000040d047825 */ /* 0x001fca00078e0004 */
[----:B--2---:R-:W-:Y:S01]  /*0240*/  STG.E desc[UR6][R4.64], R3 ;  /* 0x0000000304007986 */ /* 0x004fe2000c101906 */
[----:B------:R-:W-:Y:S05]  /*0250*/  EXIT ;  /* 0x000000000000794d */ /* 0x000fea0003800000 */
.L_x_31:
        /* <DEDUP_REMOVED lines=10> */
.L_x_37:


//--------------------- .nv.shared.reserved.0     --------------------------
	.section	.nv.shared.reserved.0,"aw",@nobits
	.weak		__nv_reservedSMEM_offset_0_alias
	.size		__nv_reservedSMEM_offset_0_alias, 0, 64
	.other		__nv_reservedSMEM_offset_0_alias,@"STO_CUDA_RESERVED_SHARED STV_DEFAULT"
__nv_reservedSMEM_offset_0_alias:
	.zero		0
	.zero		64


//--------------------- .nv.constant0._Z13reduceUnroll8PiS_j --------------------------
	.section	.nv.constant0._Z13reduceUnroll8PiS_j,"a",@progbits
	.sectionflags	@""
	.align	4
.nv.constant0._Z13reduceUnroll8PiS_j:
	.zero		916


//--------------------- .nv.constant0._Z13reduceUnroll4PiS_j --------------------------
	.section	.nv.constant0._Z13reduceUnroll4PiS_j,"a",@progbits
	.sectionflags	@""
	.align	4
.nv.constant0._Z13reduceUnroll4PiS_j:
	.zero		916


//--------------------- .nv.constant0._Z13reduceUnroll2PiS_j --------------------------
	.section	.nv.constant0._Z13reduceUnroll2PiS_j,"a",@progbits
	.sectionflags	@""
	.align	4
.nv.constant0._Z13reduceUnroll2PiS_j:
	.zero		916


//--------------------- .nv.constant0._Z17reduceInterleavedPiS_j --------------------------
	.section	.nv.constant0._Z17reduceInterleavedPiS_j,"a",@progbits
	.sectionflags	@""
	.align	4
.nv.constant0._Z17reduceInterleavedPiS_j:
	.zero		916


//--------------------- .nv.constant0._Z20reduceNeighboredLessPiS_j --------------------------
	.section	.nv.constant0._Z20reduceNeighboredLessPiS_j,"a",@progbits
	.sectionflags	@""
	.align	4
.nv.constant0._Z20reduceNeighboredLessPiS_j:
	.zero		916


//--------------------- .nv.constant0._Z16reduceNeighboredPiS_j --------------------------
	.section	.nv.constant0._Z16reduceNeighboredPiS_j,"a",@progbits
	.sectionflags	@""
	.align	4
.nv.constant0._Z16reduceNeighboredPiS_j:
	.zero		916


//--------------------- SYMBOLS --------------------------

	.type		.nv.reservedSmem.offset0,@object
	.size		.nv.reservedSmem.offset0,0x4
